def matmul_kernel(
    a_ptr,
    b_ptr,
    c_ptr,
    M,
    N,
    K,
    stride_am,
    stride_ak,
    stride_bk,
    stride_bn,
    stride_cm,
    stride_cn,
    BLOCK_M: tl.constexpr,
    BLOCK_N: tl.constexpr,
    BLOCK_K: tl.constexpr,
    GROUP_M: tl.constexpr,
):
    pid = tl.program_id(axis=0)
    num_pid_m = tl.cdiv(M, BLOCK_M)
    num_pid_n = tl.cdiv(N, BLOCK_N)
    num_pid_in_group = GROUP_M * num_pid_n
    group_id = pid // num_pid_in_group
    first_pid_m = group_id * GROUP_M
    group_size_m = min(num_pid_m - first_pid_m, GROUP_M)
    pid_m = first_pid_m + ((pid % num_pid_in_group) % group_size_m)
    pid_n = (pid % num_pid_in_group) // group_size_m

    offs_am = (pid_m * BLOCK_M + tl.arange(0, BLOCK_M)) % M
    offs_bn = (pid_n * BLOCK_N + tl.arange(0, BLOCK_N)) % N
    offs_k = tl.arange(0, BLOCK_K)
    a_ptrs = a_ptr + offs_am[:, None] * stride_am + offs_k[None, :] * stride_ak
    b_ptrs = b_ptr + offs_k[:, None] * stride_bk + offs_bn[None, :] * stride_bn

    acc = tl.zeros((BLOCK_M, BLOCK_N), dtype=tl.float32)
    for kk in range(0, tl.cdiv(K, BLOCK_K)):
        a = tl.load(a_ptrs, mask=offs_k[None, :] < K - kk * BLOCK_K, other=0.0)
        b = tl.load(b_ptrs, mask=offs_k[:, None] < K - kk * BLOCK_K, other=0.0)
        acc = tl.dot(a, b, acc)
        a_ptrs += BLOCK_K * stride_ak
        b_ptrs += BLOCK_K * stride_bk

    c = acc.to(c_ptr.dtype.element_ty)
    offs_cm = pid_m * BLOCK_M + tl.arange(0, BLOCK_M)
    offs_cn = pid_n * BLOCK_N + tl.arange(0, BLOCK_N)
    c_ptrs = c_ptr + offs_cm[:, None] * stride_cm + offs_cn[None, :] * stride_cn
    mask = (offs_cm[:, None] < M) & (offs_cn[None, :] < N)
    tl.store(c_ptrs, c, mask=mask)

# config = {"BLOCK_K": 32, "BLOCK_M": 256, "BLOCK_N": 64, "GROUP_M": 8, "arch": "sm_90", "dtype": "fp8e4m3", "num_ctas": 1, "num_stages": 3, "num_warps": 16}
# arch = sm_90


// ===== COMPILED SASS (sm_90a) =====

	.target	sm_90a

	.elftype	@"ET_EXEC"


//--------------------- .note.nv.tkinfo           --------------------------
	.section	.note.nv.tkinfo,"",@"SHT_NOTE"
	.sectionflags	@"SHF_NOTE_NV_TKINFO"
	.tkinfo
        /*0018*/ 	.word	0x00000002
        /*0030*/ 	.string	""
        /*0030*/ 	.string	"ptxas"
        /*0030*/ 	.string	"Cuda compilation tools, release 13.0, V13.0.88"
        /*0030*/ 	.string	"Build cuda_13.0.r13.0/compiler.36424714_0"
        /*0030*/ 	.string	"-v  -suppress-debug-info  -lineinfo  -arch sm_90a "



//--------------------- .note.nv.cuinfo           --------------------------
	.section	.note.nv.cuinfo,"",@"SHT_NOTE"
	.sectionflags	@"SHF_NOTE_NV_CUINFO"
        /*0018*/ 	.short	0x0002
        /*001a*/ 	.short	0x005a
        /*001c*/ 	.short	0x0082
	.zero		2


//--------------------- .nv.info                  --------------------------
	.section	.nv.info,"",@"SHT_CUDA_INFO"
	.align	4


	//----- nvinfo : EIATTR_REGCOUNT
	.align		4
        /*0000*/ 	.byte	0x04, 0x2f
        /*0002*/ 	.short	(.L_1 - .L_0)
	.align		4
.L_0:
        /*0004*/ 	.word	index@(matmul_kernel)
        /*0008*/ 	.word	0x00000080


	//----- nvinfo : EIATTR_FRAME_SIZE
	.align		4
.L_1:
        /*000c*/ 	.byte	0x04, 0x11
        /*000e*/ 	.short	(.L_3 - .L_2)
	.align		4
.L_2:
        /*0010*/ 	.word	index@(matmul_kernel)
        /*0014*/ 	.word	0x00000000


	//----- nvinfo : EIATTR_MIN_STACK_SIZE
	.align		4
.L_3:
        /*0018*/ 	.byte	0x04, 0x12
        /*001a*/ 	.short	(.L_5 - .L_4)
	.align		4
.L_4:
        /*001c*/ 	.word	index@(matmul_kernel)
        /*0020*/ 	.word	0x00000000
.L_5:


//--------------------- .nv.compat                --------------------------
	.section	.nv.compat,"",@"SHT_CUDA_COMPAT_INFO"
	.align	4
        /*0000*/ 	.byte	0x02, 0x09, 0x01, 0x00, 0x02, 0x02, 0x04, 0x00, 0x02, 0x05, 0x05, 0x00, 0x03, 0x07, 0x01, 0x01
        /*0010*/ 	.byte	0x02, 0x03, 0x00, 0x00, 0x02, 0x06, 0x01, 0x00, 0x04, 0x0b, 0x08, 0x00, 0x00, 0x00, 0x00, 0x00
        /*0020*/ 	.byte	0x00, 0x00, 0x00, 0x00


//--------------------- .nv.info.matmul_kernel    --------------------------
	.section	.nv.info.matmul_kernel,"",@"SHT_CUDA_INFO"
	.sectionflags	@""
	.align	4


	//----- nvinfo : EIATTR_CUDA_API_VERSION
	.align		4
        /*0000*/ 	.byte	0x04, 0x37
        /*0002*/ 	.short	(.L_7 - .L_6)
.L_6:
        /*0004*/ 	.word	0x00000082


	//----- nvinfo : EIATTR_KPARAM_INFO
	.align		4
.L_7:
        /*0008*/ 	.byte	0x04, 0x17
        /*000a*/ 	.short	(.L_9 - .L_8)
.L_8:
        /*000c*/ 	.word	0x00000000
        /*0010*/ 	.short	0x000d
        /*0012*/ 	.short	0x0048
        /*0014*/ 	.byte	0x00, 0xf4, 0x21, 0x00


	//----- nvinfo : EIATTR_KPARAM_INFO
	.align		4
.L_9:
        /*0018*/ 	.byte	0x04, 0x17
        /*001a*/ 	.short	(.L_11 - .L_10)
.L_10:
        /*001c*/ 	.word	0x00000000
        /*0020*/ 	.short	0x000c
        /*0022*/ 	.short	0x0040
        /*0024*/ 	.byte	0x00, 0xf4, 0x21, 0x00


	//----- nvinfo : EIATTR_KPARAM_INFO
	.align		4
.L_11:
        /*0028*/ 	.byte	0x04, 0x17
        /*002a*/ 	.short	(.L_13 - .L_12)
.L_12:
        /*002c*/ 	.word	0x00000000
        /*0030*/ 	.short	0x000b
        /*0032*/ 	.short	0x0038
        /*0034*/ 	.byte	0x00, 0xf0, 0x11, 0x00


	//----- nvinfo : EIATTR_KPARAM_INFO
	.align		4
.L_13:
        /*0038*/ 	.byte	0x04, 0x17
        /*003a*/ 	.short	(.L_15 - .L_14)
.L_14:
        /*003c*/ 	.word	0x00000000
        /*0040*/ 	.short	0x000a
        /*0042*/ 	.short	0x0034
        /*0044*/ 	.byte	0x00, 0xf0, 0x11, 0x00


	//----- nvinfo : EIATTR_KPARAM_INFO
	.align		4
.L_15:
        /*0048*/ 	.byte	0x04, 0x17
        /*004a*/ 	.short	(.L_17 - .L_16)
.L_16:
        /*004c*/ 	.word	0x00000000
        /*0050*/ 	.short	0x0009
        /*0052*/ 	.short	0x0030
        /*0054*/ 	.byte	0x00, 0xf0, 0x11, 0x00


	//----- nvinfo : EIATTR_KPARAM_INFO
	.align		4
.L_17:
        /*0058*/ 	.byte	0x04, 0x17
        /*005a*/ 	.short	(.L_19 - .L_18)
.L_18:
        /*005c*/ 	.word	0x00000000
        /*0060*/ 	.short	0x0008
        /*0062*/ 	.short	0x002c
        /*0064*/ 	.byte	0x00, 0xf0, 0x11, 0x00


	//----- nvinfo : EIATTR_KPARAM_INFO
	.align		4
.L_19:
        /*0068*/ 	.byte	0x04, 0x17
        /*006a*/ 	.short	(.L_21 - .L_20)
.L_20:
        /*006c*/ 	.word	0x00000000
        /*0070*/ 	.short	0x0007
        /*0072*/ 	.short	0x0028
        /*0074*/ 	.byte	0x00, 0xf0, 0x11, 0x00


	//----- nvinfo : EIATTR_KPARAM_INFO
	.align		4
.L_21:
        /*0078*/ 	.byte	0x04, 0x17
        /*007a*/ 	.short	(.L_23 - .L_22)
.L_22:
        /*007c*/ 	.word	0x00000000
        /*0080*/ 	.short	0x0006
        /*0082*/ 	.short	0x0024
        /*0084*/ 	.byte	0x00, 0xf0, 0x11, 0x00


	//----- nvinfo : EIATTR_KPARAM_INFO
	.align		4
.L_23:
        /*0088*/ 	.byte	0x04, 0x17
        /*008a*/ 	.short	(.L_25 - .L_24)
.L_24:
        /*008c*/ 	.word	0x00000000
        /*0090*/ 	.short	0x0005
        /*0092*/ 	.short	0x0020
        /*0094*/ 	.byte	0x00, 0xf0, 0x11, 0x00


	//----- nvinfo : EIATTR_KPARAM_INFO
	.align		4
.L_25:
        /*0098*/ 	.byte	0x04, 0x17
        /*009a*/ 	.short	(.L_27 - .L_26)
.L_26:
        /*009c*/ 	.word	0x00000000
        /*00a0*/ 	.short	0x0004
        /*00a2*/ 	.short	0x001c
        /*00a4*/ 	.byte	0x00, 0xf0, 0x11, 0x00


	//----- nvinfo : EIATTR_KPARAM_INFO
	.align		4
.L_27:
        /*00a8*/ 	.byte	0x04, 0x17
        /*00aa*/ 	.short	(.L_29 - .L_28)
.L_28:
        /*00ac*/ 	.word	0x00000000
        /*00b0*/ 	.short	0x0003
        /*00b2*/ 	.short	0x0018
        /*00b4*/ 	.byte	0x00, 0xf0, 0x11, 0x00


	//----- nvinfo : EIATTR_KPARAM_INFO
	.align		4
.L_29:
        /*00b8*/ 	.byte	0x04, 0x17
        /*00ba*/ 	.short	(.L_31 - .L_30)
.L_30:
        /*00bc*/ 	.word	0x00000000
        /*00c0*/ 	.short	0x0002
        /*00c2*/ 	.short	0x0010
        /*00c4*/ 	.byte	0x00, 0xf4, 0x21, 0x00


	//----- nvinfo : EIATTR_KPARAM_INFO
	.align		4
.L_31:
        /*00c8*/ 	.byte	0x04, 0x17
        /*00ca*/ 	.short	(.L_33 - .L_32)
.L_32:
        /*00cc*/ 	.word	0x00000000
        /*00d0*/ 	.short	0x0001
        /*00d2*/ 	.short	0x0008
        /*00d4*/ 	.byte	0x00, 0xf4, 0x21, 0x00


	//----- nvinfo : EIATTR_KPARAM_INFO
	.align		4
.L_33:
        /*00d8*/ 	.byte	0x04, 0x17
        /*00da*/ 	.short	(.L_35 - .L_34)
.L_34:
        /*00dc*/ 	.word	0x00000000
        /*00e0*/ 	.short	0x0000
        /*00e2*/ 	.short	0x0000
        /*00e4*/ 	.byte	0x00, 0xf4, 0x21, 0x00


	//----- nvinfo : EIATTR_SPARSE_MMA_MASK
	.align		4
.L_35:
        /*00e8*/ 	.byte	0x03, 0x50
        /*00ea*/ 	.short	0x0000


	//----- nvinfo : EIATTR_MAXREG_COUNT
	.align		4
        /*00ec*/ 	.byte	0x03, 0x1b
        /*00ee*/ 	.short	0x0080


	//----- nvinfo : EIATTR_NUM_BARRIERS
	.align		4
        /*00f0*/ 	.byte	0x02, 0x4c
        /*00f2*/ 	.byte	0x01
	.zero		1


	//----- nvinfo : EIATTR_MERCURY_ISA_VERSION
	.align		4
        /*00f4*/ 	.byte	0x03, 0x5f
        /*00f6*/ 	.short	0x0101


	//----- nvinfo : EIATTR_EXIT_INSTR_OFFSETS
	.align		4
        /*00f8*/ 	.byte	0x04, 0x1c
        /*00fa*/ 	.short	(.L_37 - .L_36)


	//   ....[0]....
.L_36:
        /*00fc*/ 	.word	0x00002fa0


	//   ....[1]....
        /*0100*/ 	.word	0x00002fc0


	//----- nvinfo : EIATTR_REQNTID
	.align		4
.L_37:
        /*0104*/ 	.byte	0x04, 0x10
        /*0106*/ 	.short	(.L_39 - .L_38)
.L_38:
        /*0108*/ 	.word	0x00000200
        /*010c*/ 	.word	0x00000001
        /*0110*/ 	.word	0x00000001


	//----- nvinfo : EIATTR_CBANK_PARAM_SIZE
	.align		4
.L_39:
        /*0114*/ 	.byte	0x03, 0x19
        /*0116*/ 	.short	0x0050


	//----- nvinfo : EIATTR_PARAM_CBANK
	.align		4
        /*0118*/ 	.byte	0x04, 0x0a
        /*011a*/ 	.short	(.L_41 - .L_40)
	.align		4
.L_40:
        /*011c*/ 	.word	index@(.nv.constant0.matmul_kernel)
        /*0120*/ 	.short	0x0210
        /*0122*/ 	.short	0x0050


	//----- nvinfo : EIATTR_SW_WAR
	.align		4
.L_41:
        /*0124*/ 	.byte	0x04, 0x36
        /*0126*/ 	.short	(.L_43 - .L_42)
.L_42:
        /*0128*/ 	.word	0x00000008
.L_43:


//--------------------- .nv.callgraph             --------------------------
	.section	.nv.callgraph,"",@"SHT_CUDA_CALLGRAPH"
	.align	4
	.sectionentsize	8
	.align		4
        /*0000*/ 	.word	0x00000000
	.align		4
        /*0004*/ 	.word	0xffffffff
	.align		4
        /*0008*/ 	.word	0x00000000
	.align		4
        /*000c*/ 	.word	0xfffffffe
	.align		4
        /*0010*/ 	.word	0x00000000
	.align		4
        /*0014*/ 	.word	0xfffffffd
	.align		4
        /*0018*/ 	.word	0x00000000
	.align		4
        /*001c*/ 	.word	0xfffffffc


//--------------------- .text.matmul_kernel       --------------------------
	.section	.text.matmul_kernel,"ax",@progbits
	.align	128
        .global         matmul_kernel
        .type           matmul_kernel,@function
        .size           matmul_kernel,(.L_x_3 - matmul_kernel)
        .other          matmul_kernel,@"STO_CUDA_ENTRY STV_DEFAULT"
matmul_kernel:
.text.matmul_kernel:
[----:B------:R-:W0:Y:S08]  /*0000*/  LDC R1, c[0x0][0x28] ;  /* 0x00000a00ff017b82 */ /* 0x000e300000000800 */
[----:B------:R-:W1:Y:S01]  /*0010*/  LDC.64 R8, c[0x0][0x228] ;  /* 0x00008a00ff087b82 */ /* 0x000e620000000a00 */
[----:B------:R-:W2:Y:S01]  /*0020*/  S2R R5, SR_CTAID.X ;  /* 0x0000000000057919 */ /* 0x000ea20000002500 */
[----:B------:R-:W-:Y:S01]  /*0030*/  ULDC.64 UR12, c[0x0][0x208] ;  /* 0x00008200000c7ab9 */ /* 0x000fe20000000a00 */
[----:B------:R-:W-:-:S02]  /*0040*/  CS2R R24, SRZ ;  /* 0x0000000000187805 */ /* 0x000fc4000001ff00 */
[----:B------:R-:W-:Y:S01]  /*0050*/  CS2R R26, SRZ ;  /* 0x00000000001a7805 */ /* 0x000fe2000001ff00 */
[----:B------:R-:W3:Y:S01]  /*0060*/  S2R R14, SR_TID.X ;  /* 0x00000000000e7919 */ /* 0x000ee20000002100 */
[----:B------:R-:W-:Y:S02]  /*0070*/  CS2R R28, SRZ ;  /* 0x00000000001c7805 */ /* 0x000fe4000001ff00 */
[----:B------:R-:W-:Y:S01]  /*0080*/  CS2R R30, SRZ ;  /* 0x00000000001e7805 */ /* 0x000fe2000001ff00 */
[----:B------:R-:W4:Y:S01]  /*0090*/  S2UR UR8, SR_CgaCtaId ;  /* 0x00000000000879c3 */ /* 0x000f220000008800 */
[----:B------:R-:W-:Y:S02]  /*00a0*/  CS2R R32, SRZ ;  /* 0x0000000000207805 */ /* 0x000fe4000001ff00 */
[----:B------:R-:W-:Y:S02]  /*00b0*/  CS2R R34, SRZ ;  /* 0x0000000000227805 */ /* 0x000fe4000001ff00 */
[----:B------:R-:W-:-:S02]  /*00c0*/  CS2R R36, SRZ ;  /* 0x0000000000247805 */ /* 0x000fc4000001ff00 */
[----:B------:R-:W-:Y:S02]  /*00d0*/  CS2R R38, SRZ ;  /* 0x0000000000267805 */ /* 0x000fe4000001ff00 */
[----:B------:R-:W-:Y:S02]  /*00e0*/  CS2R R40, SRZ ;  /* 0x0000000000287805 */ /* 0x000fe4000001ff00 */
[----:B------:R-:W-:Y:S02]  /*00f0*/  CS2R R42, SRZ ;  /* 0x00000000002a7805 */ /* 0x000fe4000001ff00 */
[----:B------:R-:W-:Y:S02]  /*0100*/  CS2R R44, SRZ ;  /* 0x00000000002c7805 */ /* 0x000fe4000001ff00 */
[----:B------:R-:W-:Y:S02]  /*0110*/  CS2R R46, SRZ ;  /* 0x00000000002e7805 */ /* 0x000fe4000001ff00 */
[----:B------:R-:W-:-:S02]  /*0120*/  CS2R R48, SRZ ;  /* 0x0000000000307805 */ /* 0x000fc4000001ff00 */
[----:B------:R-:W-:Y:S02]  /*0130*/  CS2R R50, SRZ ;  /* 0x0000000000327805 */ /* 0x000fe4000001ff00 */
[----:B------:R-:W-:Y:S02]  /*0140*/  CS2R R52, SRZ ;  /* 0x0000000000347805 */ /* 0x000fe4000001ff00 */
[----:B------:R-:W-:Y:S01]  /*0150*/  CS2R R54, SRZ ;  /* 0x0000000000367805 */ /* 0x000fe2000001ff00 */
[----:B-1----:R-:W-:-:S05]  /*0160*/  VIADD R0, R9, 0x3f ;  /* 0x0000003f09007836 */ /* 0x002fca0000000000 */
[----:B------:R-:W-:-:S04]  /*0170*/  SHF.R.S32.HI R3, RZ, 0x1f, R0 ;  /* 0x0000001fff037819 */ /* 0x000fc80000011400 */
[----:B------:R-:W-:Y:S02]  /*0180*/  LEA.HI R3, R3, R0, RZ, 0x6 ;  /* 0x0000000003037211 */ /* 0x000fe400078f30ff */
[----:B--2---:R-:W-:Y:S02]  /*0190*/  IABS R10, R5 ;  /* 0x00000005000a7213 */ /* 0x004fe40000000000 */
[----:B------:R-:W-:Y:S02]  /*01a0*/  SHF.R.S32.HI R3, RZ, 0x6, R3 ;  /* 0x00000006ff037819 */ /* 0x000fe40000011403 */
[C---:B---3--:R-:W-:Y:S02]  /*01b0*/  LOP3.LUT R15, R14.reuse, 0xff, RZ, 0xc0, !PT ;  /* 0x000000ff0e0f7812 */ /* 0x048fe400078ec0ff */
[----:B------:R-:W-:Y:S01]  /*01c0*/  SHF.R.U32.HI R23, RZ, 0x8, R14 ;  /* 0x00000008ff177819 */ /* 0x000fe2000001160e */
[----:B------:R-:W-:Y:S01]  /*01d0*/  IMAD.SHL.U32 R4, R3, 0x8, RZ ;  /* 0x0000000803047824 */ /* 0x000fe200078e00ff */
[----:B------:R-:W-:-:S02]  /*01e0*/  LEA.HI R16, R14, 0x2, RZ, 0x18 ;  /* 0x000000020e107811 */ /* 0x000fc400078fc0ff */
[C---:B------:R-:W-:Y:S02]  /*01f0*/  LEA.HI R17, R14.reuse, 0x6, RZ, 0x18 ;  /* 0x000000060e117811 */ /* 0x040fe400078fc0ff */
[-C--:B------:R-:W-:Y:S02]  /*0200*/  IABS R7, R4.reuse ;  /* 0x0000000400077213 */ /* 0x080fe40000000000 */
[----:B------:R-:W-:Y:S02]  /*0210*/  IABS R12, R4 ;  /* 0x00000004000c7213 */ /* 0x000fe40000000000 */
[----:B------:R-:W1:Y:S01]  /*0220*/  I2F.RP R0, R7 ;  /* 0x0000000700007306 */ /* 0x000e620000209400 */
[C---:B------:R-:W-:Y:S02]  /*0230*/  LEA.HI R18, R14.reuse, 0xa, RZ, 0x18 ;  /* 0x0000000a0e127811 */ /* 0x040fe400078fc0ff */
[C---:B------:R-:W-:Y:S02]  /*0240*/  LEA.HI R19, R14.reuse, 0xe, RZ, 0x18 ;  /* 0x0000000e0e137811 */ /* 0x040fe400078fc0ff */
[----:B------:R-:W-:-:S02]  /*0250*/  LEA.HI R20, R14, 0x12, RZ, 0x18 ;  /* 0x000000120e147811 */ /* 0x000fc400078fc0ff */
[C---:B------:R-:W-:Y:S02]  /*0260*/  LEA.HI R21, R14.reuse, 0x16, RZ, 0x18 ;  /* 0x000000160e157811 */ /* 0x040fe400078fc0ff */
[----:B------:R-:W-:Y:S02]  /*0270*/  LEA.HI R22, R14, 0x1a, RZ, 0x18 ;  /* 0x0000001a0e167811 */ /* 0x000fe400078fc0ff */
[----:B------:R-:W-:Y:S01]  /*0280*/  SGXT.U32 R23, R23, 0x1 ;  /* 0x000000011717781a */ /* 0x000fe20000000000 */
[----:B-1----:R-:W1:Y:S02]  /*0290*/  MUFU.RCP R0, R0 ;  /* 0x0000000000007308 */ /* 0x002e640000001000 */
[----:B-1----:R-:W-:Y:S02]  /*02a0*/  VIADD R2, R0, 0xffffffe ;  /* 0x0ffffffe00027836 */ /* 0x002fe40000000000 */
[----:B------:R-:W-:-:S04]  /*02b0*/  IMAD.MOV R0, RZ, RZ, -R12 ;  /* 0x000000ffff007224 */ /* 0x000fc800078e0a0c */
[----:B------:R1:W2:Y:S02]  /*02c0*/  F2I.FTZ.U32.TRUNC.NTZ R3, R2 ;  /* 0x0000000200037305 */ /* 0x0002a4000021f000 */
[----:B-1----:R-:W-:Y:S02]  /*02d0*/  IMAD.MOV.U32 R2, RZ, RZ, RZ ;  /* 0x000000ffff027224 */ /* 0x002fe400078e00ff */
[----:B--2---:R-:W-:-:S04]  /*02e0*/  IMAD.MOV R6, RZ, RZ, -R3 ;  /* 0x000000ffff067224 */ /* 0x004fc800078e0a03 */
[----:B------:R-:W-:Y:S02]  /*02f0*/  IMAD R11, R6, R7, RZ ;  /* 0x00000007060b7224 */ /* 0x000fe400078e02ff */
[----:B------:R-:W-:Y:S02]  /*0300*/  IMAD.MOV.U32 R6, RZ, RZ, R10 ;  /* 0x000000ffff067224 */ /* 0x000fe400078e000a */
[----:B------:R-:W-:-:S06]  /*0310*/  IMAD.HI.U32 R3, R3, R11, R2 ;  /* 0x0000000b03037227 */ /* 0x000fcc00078e0002 */
[----:B------:R-:W-:-:S04]  /*0320*/  IMAD.HI.U32 R3, R3, R6, RZ ;  /* 0x0000000603037227 */ /* 0x000fc800078e00ff */
[----:B------:R-:W-:-:S05]  /*0330*/  IMAD R0, R3, R0, R6 ;  /* 0x0000000003007224 */ /* 0x000fca00078e0206 */
[----:B------:R-:W-:-:S13]  /*0340*/  ISETP.GT.U32.AND P1, PT, R7, R0, PT ;  /* 0x000000000700720c */ /* 0x000fda0003f24070 */
[----:B------:R-:W-:Y:S02]  /*0350*/  @!P1 IMAD.IADD R0, R0, 0x1, -R7 ;  /* 0x0000000100009824 */ /* 0x000fe400078e0a07 */
[----:B------:R-:W-:Y:S01]  /*0360*/  @!P1 VIADD R3, R3, 0x1 ;  /* 0x0000000103039836 */ /* 0x000fe20000000000 */
[----:B------:R-:W-:Y:S02]  /*0370*/  ISETP.NE.AND P1, PT, R4, RZ, PT ;  /* 0x000000ff0400720c */ /* 0x000fe40003f25270 */
[----:B------:R-:W-:Y:S02]  /*0380*/  ISETP.GE.U32.AND P0, PT, R0, R7, PT ;  /* 0x000000070000720c */ /* 0x000fe40003f06070 */
[----:B------:R-:W-:-:S04]  /*0390*/  LOP3.LUT R0, R5, R4, RZ, 0x3c, !PT ;  /* 0x0000000405007212 */ /* 0x000fc800078e3cff */
[----:B------:R-:W-:Y:S01]  /*03a0*/  ISETP.GE.AND P2, PT, R0, RZ, PT ;  /* 0x000000ff0000720c */ /* 0x000fe20003f46270 */
[----:B------:R-:W-:-:S06]  /*03b0*/  VIADD R0, R8, 0xff ;  /* 0x000000ff08007836 */ /* 0x000fcc0000000000 */
[----:B------:R-:W-:-:S04]  /*03c0*/  @P0 VIADD R3, R3, 0x1 ;  /* 0x0000000103030836 */ /* 0x000fc80000000000 */
[----:B------:R-:W-:Y:S01]  /*03d0*/  IMAD.MOV.U32 R2, RZ, RZ, R3 ;  /* 0x000000ffff027224 */ /* 0x000fe200078e0003 */
[----:B------:R-:W-:-:S03]  /*03e0*/  SHF.R.S32.HI R3, RZ, 0x1f, R0 ;  /* 0x0000001fff037819 */ /* 0x000fc60000011400 */
[----:B------:R-:W-:Y:S01]  /*03f0*/  @!P2 IMAD.MOV R2, RZ, RZ, -R2 ;  /* 0x000000ffff02a224 */ /* 0x000fe200078e0a02 */
[----:B------:R-:W-:Y:S02]  /*0400*/  @!P1 LOP3.LUT R2, RZ, R4, RZ, 0x33, !PT ;  /* 0x00000004ff029212 */ /* 0x000fe400078e33ff */
[----:B------:R-:W-:-:S03]  /*0410*/  LEA.HI R3, R3, R0, RZ, 0x8 ;  /* 0x0000000003037211 */ /* 0x000fc600078f40ff */
[----:B------:R-:W-:Y:S02]  /*0420*/  IMAD.SHL.U32 R6, R2, 0x8, RZ ;  /* 0x0000000802067824 */ /* 0x000fe400078e00ff */
[----:B------:R-:W-:-:S03]  /*0430*/  IMAD.MOV R2, RZ, RZ, -R2 ;  /* 0x000000ffff027224 */ /* 0x000fc600078e0a02 */
[----:B------:R-:W-:Y:S01]  /*0440*/  LEA.HI.SX32 R3, R3, -R6, 0x18 ;  /* 0x8000000603037211 */ /* 0x000fe200078fc2ff */
[----:B------:R-:W-:-:S03]  /*0450*/  IMAD R13, R4, R2, R5 ;  /* 0x00000002040d7224 */ /* 0x000fc600078e0205 */
[----:B------:R-:W-:-:S04]  /*0460*/  VIMNMX R10, R3, 0x8, PT ;  /* 0x00000008030a7848 */ /* 0x000fc80003fe0100 */
[-C--:B------:R-:W-:Y:S02]  /*0470*/  IABS R7, R10.reuse ;  /* 0x0000000a00077213 */ /* 0x080fe40000000000 */
[----:B------:R-:W-:Y:S02]  /*0480*/  IABS R4, R10 ;  /* 0x0000000a00047213 */ /* 0x000fe40000000000 */
[----:B------:R-:W1:Y:S01]  /*0490*/  I2F.RP R0, R7 ;  /* 0x0000000700007306 */ /* 0x000e620000209400 */
[C---:B------:R-:W-:Y:S02]  /*04a0*/  R2UR UR5, R10.reuse ;  /* 0x000000000a0572ca */ /* 0x040fe400000e0000 */
[----:B------:R-:W-:-:S11]  /*04b0*/  R2UR UR6, R10 ;  /* 0x000000000a0672ca */ /* 0x000fd600000e0000 */
[----:B------:R-:W-:Y:S01]  /*04c0*/  UISETP.NE.AND UP0, UPT, UR5, URZ, UPT ;  /* 0x0000003f0500728c */ /* 0x000fe2000bf05270 */
[----:B-1----:R-:W1:Y:S02]  /*04d0*/  MUFU.RCP R0, R0 ;  /* 0x0000000000007308 */ /* 0x002e640000001000 */
[----:B-1----:R-:W-:Y:S02]  /*04e0*/  VIADD R3, R0, 0xffffffe ;  /* 0x0ffffffe00037836 */ /* 0x002fe40000000000 */
[----:B------:R-:W-:-:S04]  /*04f0*/  IMAD.MOV R0, RZ, RZ, -R4 ;  /* 0x000000ffff007224 */ /* 0x000fc800078e0a04 */
[----:B------:R-:W1:Y:S02]  /*0500*/  F2I.FTZ.U32.TRUNC.NTZ R3, R3 ;  /* 0x0000000300037305 */ /* 0x000e64000021f000 */
[----:B-1----:R-:W-:-:S04]  /*0510*/  IMAD.MOV R11, RZ, RZ, -R3 ;  /* 0x000000ffff0b7224 */ /* 0x002fc800078e0a03 */
[----:B------:R-:W-:Y:S01]  /*0520*/  IMAD.MOV.U32 R2, RZ, RZ, R11 ;  /* 0x000000ffff027224 */ /* 0x000fe200078e000b */
[----:B------:R-:W-:-:S03]  /*0530*/  IABS R11, R13 ;  /* 0x0000000d000b7213 */ /* 0x000fc60000000000 */
[----:B------:R-:W-:Y:S02]  /*0540*/  IMAD R5, R2, R7, RZ ;  /* 0x0000000702057224 */ /* 0x000fe400078e02ff */
[----:B------:R-:W-:-:S04]  /*0550*/  IMAD.MOV.U32 R2, RZ, RZ, RZ ;  /* 0x000000ffff027224 */ /* 0x000fc800078e00ff */
[----:B------:R-:W-:-:S06]  /*0560*/  IMAD.HI.U32 R2, R3, R5, R2 ;  /* 0x0000000503027227 */ /* 0x000fcc00078e0002 */
[----:B------:R-:W-:-:S04]  /*0570*/  IMAD.HI.U32 R2, R2, R11, RZ ;  /* 0x0000000b02027227 */ /* 0x000fc800078e00ff */
[----:B------:R-:W-:-:S05]  /*0580*/  IMAD R0, R2, R0, R11 ;  /* 0x0000000002007224 */ /* 0x000fca00078e020b */
[----:B------:R-:W-:-:S13]  /*0590*/  ISETP.GT.U32.AND P1, PT, R7, R0, PT ;  /* 0x000000000700720c */ /* 0x000fda0003f24070 */
[----:B------:R-:W-:Y:S02]  /*05a0*/  @!P1 IMAD.IADD R0, R0, 0x1, -R7 ;  /* 0x0000000100009824 */ /* 0x000fe400078e0a07 */
[----:B------:R-:W-:-:S03]  /*05b0*/  @!P1 VIADD R2, R2, 0x1 ;  /* 0x0000000102029836 */ /* 0x000fc60000000000 */
[----:B------:R-:W-:Y:S02]  /*05c0*/  ISETP.GE.U32.AND P0, PT, R0, R7, PT ;  /* 0x000000070000720c */ /* 0x000fe40003f06070 */
[----:B------:R-:W-:-:S04]  /*05d0*/  LOP3.LUT R0, R13, R10, RZ, 0x3c, !PT ;  /* 0x0000000a0d007212 */ /* 0x000fc800078e3cff */
[----:B------:R-:W-:-:S07]  /*05e0*/  ISETP.GE.AND P2, PT, R0, RZ, PT ;  /* 0x000000ff0000720c */ /* 0x000fce0003f46270 */
[----:B------:R-:W-:-:S06]  /*05f0*/  @P0 VIADD R2, R2, 0x1 ;  /* 0x0000000102020836 */ /* 0x000fcc0000000000 */
[----:B------:R-:W-:-:S05]  /*0600*/  @!P2 IMAD.MOV R2, RZ, RZ, -R2 ;  /* 0x000000ffff02a224 */ /* 0x000fca00078e0a02 */
[----:B------:R-:W-:-:S09]  /*0610*/  R2UR UR4, R2 ;  /* 0x00000000020472ca */ /* 0x000fd200000e0000 */
[----:B------:R-:W-:-:S04]  /*0620*/  @!UP0 ULOP3.LUT UR4, URZ, UR6, URZ, 0x33, !UPT ;  /* 0x000000063f048292 */ /* 0x000fc8000f8e333f */
[----:B------:R-:W-:Y:S02]  /*0630*/  UIADD3 UR5, -UR4, URZ, URZ ;  /* 0x0000003f04057290 */ /* 0x000fe4000fffe13f */
[----:B------:R-:W-:-:S04]  /*0640*/  USHF.L.U32 UR9, UR4, 0x6, URZ ;  /* 0x0000000604097899 */ /* 0x000fc8000800063f */
[----:B------:R-:W-:Y:S01]  /*0650*/  IMAD R0, R10, UR5, R13 ;  /* 0x000000050a007c24 */ /* 0x000fe2000f8e020d */
[----:B------:R-:W-:Y:S02]  /*0660*/  UMOV UR5, 0x400 ;  /* 0x0000040000057882 */ /* 0x000fe40000000000 */
[----:B----4-:R-:W-:Y:S01]  /*0670*/  ULEA UR8, UR8, UR5, 0x18 ;  /* 0x0000000508087291 */ /* 0x010fe2000f8ec03f */
[----:B------:R-:W-:Y:S02]  /*0680*/  IMAD.IADD R0, R6, 0x1, R0 ;  /* 0x0000000106007824 */ /* 0x000fe400078e0200 */
[----:B------:R-:W1:Y:S02]  /*0690*/  LDC R6, c[0x0][0x230] ;  /* 0x00008c00ff067b82 */ /* 0x000e640000000800 */
[----:B------:R-:W-:Y:S01]  /*06a0*/  IMAD R15, R0, 0x100, R15 ;  /* 0x00000100000f7824 */ /* 0x000fe200078e020f */
[----:B------:R-:W-:Y:S01]  /*06b0*/  LEA.HI R0, R14, 0x1e, RZ, 0x18 ;  /* 0x0000001e0e007811 */ /* 0x000fe200078fc0ff */
[----:B-1----:R-:W-:-:S05]  /*06c0*/  VIADD R6, R6, 0x1f ;  /* 0x0000001f06067836 */ /* 0x002fca0000000000 */
[----:B------:R-:W-:-:S13]  /*06d0*/  ISETP.GE.AND P0, PT, R6, 0x20, PT ;  /* 0x000000200600780c */ /* 0x000fda0003f06270 */
[----:B0-----:R-:W-:Y:S05]  /*06e0*/  @!P0 BRA `(.L_x_0) ;  /* 0x0000001000e48947 */ /* 0x001fea0003800000 */
[----:B------:R-:W-:Y:S01]  /*06f0*/  IABS R27, R8 ;  /* 0x00000008001b7213 */ /* 0x000fe20000000000 */
[----:B------:R-:W0:Y:S01]  /*0700*/  LDC R62, c[0x0][0x23c] ;  /* 0x00008f00ff3e7b82 */ /* 0x000e220000000800 */
[----:B------:R-:W-:Y:S01]  /*0710*/  IABS R13, R9 ;  /* 0x00000009000d7213 */ /* 0x000fe20000000000 */
[----:B------:R-:W-:Y:S01]  /*0720*/  ULDC.64 UR14, c[0x0][0x210] ;  /* 0x00008400000e7ab9 */ /* 0x000fe20000000a00 */
[----:B------:R-:W1:Y:S01]  /*0730*/  I2F.RP R10, R27 ;  /* 0x0000001b000a7306 */ /* 0x000e620000209400 */
[----:B------:R-:W-:Y:S02]  /*0740*/  SHF.R.U32.HI R11, RZ, 0x5, R14 ;  /* 0x00000005ff0b7819 */ /* 0x000fe4000001160e */
[----:B------:R-:W-:Y:S02]  /*0750*/  CS2R R28, SRZ ;  /* 0x00000000001c7805 */ /* 0x000fe4000001ff00 */
[----:B------:R-:W-:Y:S02]  /*0760*/  LOP3.LUT R63, R14, 0x1f, RZ, 0xc0, !PT ;  /* 0x0000001f0e3f7812 */ /* 0x000fe400078ec0ff */
[----:B------:R-:W-:-:S02]  /*0770*/  CS2R R30, SRZ ;  /* 0x00000000001e7805 */ /* 0x000fc4000001ff00 */
[----:B------:R-:W-:Y:S01]  /*0780*/  R2UR UR11, R11 ;  /* 0x000000000b0b72ca */ /* 0x000fe200000e0000 */
[----:B------:R-:W2:Y:S01]  /*0790*/  LDC R69, c[0x0][0x238] ;  /* 0x00008e00ff457b82 */ /* 0x000ea20000000800 */
[C---:B------:R-:W-:Y:S01]  /*07a0*/  LOP3.LUT R61, R23.reuse, 0x1c, RZ, 0xfc, !PT ;  /* 0x0000001c173d7812 */ /* 0x040fe200078efcff */
[----:B------:R-:W3:Y:S01]  /*07b0*/  I2F.RP R7, R13 ;  /* 0x0000000d00077306 */ /* 0x000ee20000209400 */
[C---:B------:R-:W-:Y:S02]  /*07c0*/  LOP3.LUT R60, R23.reuse, 0x18, RZ, 0xfc, !PT ;  /* 0x00000018173c7812 */ /* 0x040fe400078efcff */
[----:B------:R-:W-:Y:S02]  /*07d0*/  CS2R R32, SRZ ;  /* 0x0000000000207805 */ /* 0x000fe4000001ff00 */
[----:B------:R-:W-:Y:S02]  /*07e0*/  LOP3.LUT R59, R23, 0x14, RZ, 0xfc, !PT ;  /* 0x00000014173b7812 */ /* 0x000fe400078efcff */
[----:B------:R-:W-:-:S02]  /*07f0*/  CS2R R34, SRZ ;  /* 0x0000000000227805 */ /* 0x000fc4000001ff00 */
[C---:B------:R-:W-:Y:S02]  /*0800*/  LOP3.LUT R58, R23.reuse, 0x10, RZ, 0xfc, !PT ;  /* 0x00000010173a7812 */ /* 0x040fe400078efcff */
[----:B------:R-:W-:Y:S02]  /*0810*/  CS2R R36, SRZ ;  /* 0x0000000000247805 */ /* 0x000fe4000001ff00 */
[C---:B------:R-:W-:Y:S01]  /*0820*/  LOP3.LUT R57, R23.reuse, 0xc, RZ, 0xfc, !PT ;  /* 0x0000000c17397812 */ /* 0x040fe200078efcff */
[----:B-1----:R-:W1:Y:S01]  /*0830*/  MUFU.RCP R10, R10 ;  /* 0x0000000a000a7308 */ /* 0x002e620000001000 */
[C---:B------:R-:W-:Y:S01]  /*0840*/  LOP3.LUT R56, R23.reuse, 0x8, RZ, 0xfc, !PT ;  /* 0x0000000817387812 */ /* 0x040fe200078efcff */
[----:B------:R-:W-:Y:S01]  /*0850*/  UIADD3 UR4, UR9, UR11, URZ ;  /* 0x0000000b09047290 */ /* 0x000fe2000fffe03f */
[----:B------:R-:W-:Y:S01]  /*0860*/  LOP3.LUT R89, R23, 0x4, RZ, 0xfc, !PT ;  /* 0x0000000417597812 */ /* 0x000fe200078efcff */
[----:B------:R-:W-:Y:S01]  /*0870*/  ULOP3.LUT UR7, UR9, 0xf, UR11, 0xf8, !UPT ;  /* 0x0000000f09077892 */ /* 0x000fe2000f8ef80b */
[----:B0-----:R-:W-:Y:S01]  /*0880*/  IMAD R67, R63, R62, RZ ;  /* 0x0000003e3f437224 */ /* 0x001fe200078e02ff */
[----:B------:R-:W-:Y:S01]  /*0890*/  UIADD3 UR5, UR4, 0x30, URZ ;  /* 0x0000003004057890 */ /* 0x000fe2000fffe03f */
[----:B------:R-:W-:Y:S01]  /*08a0*/  CS2R R38, SRZ ;  /* 0x0000000000267805 */ /* 0x000fe2000001ff00 */
[----:B---3--:R-:W0:Y:S01]  /*08b0*/  MUFU.RCP R7, R7 ;  /* 0x0000000700077308 */ /* 0x008e220000001000 */
[----:B------:R-:W-:Y:S01]  /*08c0*/  ULOP3.LUT UR6, UR7, 0x20, URZ, 0xfc, !UPT ;  /* 0x0000002007067892 */ /* 0x000fe2000f8efc3f */
[----:B------:R-:W-:Y:S01]  /*08d0*/  CS2R R40, SRZ ;  /* 0x0000000000287805 */ /* 0x000fe2000001ff00 */
[----:B------:R-:W-:Y:S01]  /*08e0*/  UIADD3 UR4, UR4, 0x10, URZ ;  /* 0x0000001004047890 */ /* 0x000fe2000fffe03f */
[----:B------:R-:W-:-:S02]  /*08f0*/  CS2R R42, SRZ ;  /* 0x00000000002a7805 */ /* 0x000fc4000001ff00 */
[----:B------:R-:W-:Y:S01]  /*0900*/  CS2R R44, SRZ ;  /* 0x00000000002c7805 */ /* 0x000fe2000001ff00 */
[-C--:B--2---:R-:W-:Y:S01]  /*0910*/  IMAD R61, R61, R69.reuse, RZ ;  /* 0x000000453d3d7224 */ /* 0x084fe200078e02ff */
[----:B------:R-:W-:Y:S01]  /*0920*/  CS2R R46, SRZ ;  /* 0x00000000002e7805 */ /* 0x000fe2000001ff00 */
[----:B------:R-:W-:Y:S01]  /*0930*/  IMAD R60, R60, R69, RZ ;  /* 0x000000453c3c7224 */ /* 0x000fe200078e02ff */
[----:B------:R-:W-:Y:S01]  /*0940*/  CS2R R48, SRZ ;  /* 0x0000000000307805 */ /* 0x000fe2000001ff00 */
[----:B-1----:R-:W-:Y:S01]  /*0950*/  VIADD R4, R10, 0xffffffe ;  /* 0x0ffffffe0a047836 */ /* 0x002fe20000000000 */
[----:B------:R-:W-:Y:S01]  /*0960*/  IABS R10, R15 ;  /* 0x0000000f000a7213 */ /* 0x000fe20000000000 */
[-C--:B------:R-:W-:Y:S01]  /*0970*/  IMAD R59, R59, R69.reuse, RZ ;  /* 0x000000453b3b7224 */ /* 0x080fe200078e02ff */
[----:B------:R-:W-:Y:S01]  /*0980*/  CS2R R50, SRZ ;  /* 0x0000000000327805 */ /* 0x000fe2000001ff00 */
[----:B------:R1:W2:Y:S01]  /*0990*/  F2I.FTZ.U32.TRUNC.NTZ R5, R4 ;  /* 0x0000000400057305 */ /* 0x0002a2000021f000 */
[-C--:B------:R-:W-:Y:S01]  /*09a0*/  IMAD R58, R58, R69.reuse, RZ ;  /* 0x000000453a3a7224 */ /* 0x080fe200078e02ff */
[----:B------:R-:W-:Y:S01]  /*09b0*/  CS2R R52, SRZ ;  /* 0x0000000000347805 */ /* 0x000fe2000001ff00 */
[----:B0-----:R-:W-:Y:S01]  /*09c0*/  VIADD R2, R7, 0xffffffe ;  /* 0x0ffffffe07027836 */ /* 0x001fe20000000000 */
[----:B------:R-:W-:Y:S01]  /*09d0*/  CS2R R54, SRZ ;  /* 0x0000000000367805 */ /* 0x000fe2000001ff00 */
[-C--:B------:R-:W-:Y:S01]  /*09e0*/  IMAD R57, R57, R69.reuse, RZ ;  /* 0x0000004539397224 */ /* 0x080fe200078e02ff */
[----:B------:R-:W-:Y:S01]  /*09f0*/  ULDC UR10, c[0x0][0x230] ;  /* 0x00008c00000a7ab9 */ /* 0x000fe20000000800 */
[----:B------:R-:W-:Y:S01]  /*0a00*/  IMAD R56, R56, R69, RZ ;  /* 0x0000004538387224 */ /* 0x000fe200078e02ff */
[----:B------:R-:W0:Y:S01]  /*0a10*/  F2I.FTZ.U32.TRUNC.NTZ R3, R2 ;  /* 0x0000000200037305 */ /* 0x000e22000021f000 */
[----:B-1----:R-:W-:-:S02]  /*0a20*/  IMAD.MOV.U32 R4, RZ, RZ, RZ ;  /* 0x000000ffff047224 */ /* 0x002fc400078e00ff */
[-C--:B------:R-:W-:Y:S02]  /*0a30*/  IMAD R89, R89, R69.reuse, RZ ;  /* 0x0000004559597224 */ /* 0x080fe400078e02ff */
[----:B------:R-:W-:Y:S02]  /*0a40*/  IMAD.SHL.U32 R87, R69, 0x20, RZ ;  /* 0x0000002045577824 */ /* 0x000fe400078e00ff */
[----:B--2---:R-:W-:Y:S02]  /*0a50*/  IMAD.MOV R12, RZ, RZ, -R5 ;  /* 0x000000ffff0c7224 */ /* 0x004fe400078e0a05 */
[----:B------:R-:W-:Y:S02]  /*0a60*/  IMAD R85, R0, R69, RZ ;  /* 0x0000004500557224 */ /* 0x000fe400078e02ff */
[----:B------:R-:W-:Y:S02]  /*0a70*/  IMAD R11, R12, R27, RZ ;  /* 0x0000001b0c0b7224 */ /* 0x000fe400078e02ff */
[----:B------:R-:W-:-:S02]  /*0a80*/  IMAD R83, R22, R69, RZ ;  /* 0x0000004516537224 */ /* 0x000fc400078e02ff */
[----:B------:R-:W-:-:S04]  /*0a90*/  IMAD.HI.U32 R5, R5, R11, R4 ;  /* 0x0000000b05057227 */ /* 0x000fc800078e0004 */
[----:B0-----:R-:W-:Y:S02]  /*0aa0*/  IMAD.MOV R2, RZ, RZ, -R3 ;  /* 0x000000ffff027224 */ /* 0x001fe400078e0a03 */
[----:B------:R-:W-:-:S04]  /*0ab0*/  IMAD.HI.U32 R5, R5, R10, RZ ;  /* 0x0000000a05057227 */ /* 0x000fc800078e00ff */
[----:B------:R-:W-:Y:S02]  /*0ac0*/  IMAD R7, R2, R13, RZ ;  /* 0x0000000d02077224 */ /* 0x000fe400078e02ff */
[----:B------:R-:W-:Y:S02]  /*0ad0*/  IMAD.MOV.U32 R2, RZ, RZ, RZ ;  /* 0x000000ffff027224 */ /* 0x000fe400078e00ff */
[----:B------:R-:W-:Y:S02]  /*0ae0*/  IMAD.MOV R5, RZ, RZ, -R5 ;  /* 0x000000ffff057224 */ /* 0x000fe400078e0a05 */
[----:B------:R-:W-:-:S04]  /*0af0*/  IMAD.HI.U32 R2, R3, R7, R2 ;  /* 0x0000000703027227 */ /* 0x000fc800078e0002 */
[----:B------:R-:W-:Y:S02]  /*0b00*/  IMAD.U32 R3, RZ, RZ, UR5 ;  /* 0x00000005ff037e24 */ /* 0x000fe4000f8e00ff */
[C---:B------:R-:W-:Y:S02]  /*0b10*/  IMAD R10, R27.reuse, R5, R10 ;  /* 0x000000051b0a7224 */ /* 0x040fe400078e020a */
[----:B------:R-:W-:Y:S01]  /*0b20*/  IMAD.U32 R7, RZ, RZ, UR7 ;  /* 0x00000007ff077e24 */ /* 0x000fe2000f8e00ff */
[----:B------:R-:W-:Y:S01]  /*0b30*/  IABS R3, R3 ;  /* 0x0000000300037213 */ /* 0x000fe20000000000 */
[----:B------:R-:W-:Y:S01]  /*0b40*/  IMAD.U32 R4, RZ, RZ, UR6 ;  /* 0x00000006ff047e24 */ /* 0x000fe2000f8e00ff */
[----:B------:R-:W-:Y:S01]  /*0b50*/  ISETP.GT.U32.AND P0, PT, R27, R10, PT ;  /* 0x0000000a1b00720c */ /* 0x000fe20003f04070 */
[----:B------:R-:W-:Y:S01]  /*0b60*/  IMAD.U32 R5, RZ, RZ, UR4 ;  /* 0x00000004ff057e24 */ /* 0x000fe2000f8e00ff */
[----:B------:R-:W-:Y:S01]  /*0b70*/  IABS R25, R7 ;  /* 0x0000000700197213 */ /* 0x000fe20000000000 */
[----:B------:R-:W-:Y:S01]  /*0b80*/  IMAD.MOV.U32 R7, RZ, RZ, R3 ;  /* 0x000000ffff077224 */ /* 0x000fe200078e0003 */
[----:B------:R-:W-:Y:S01]  /*0b90*/  IABS R11, R4 ;  /* 0x00000004000b7213 */ /* 0x000fe20000000000 */
[----:B------:R-:W-:Y:S01]  /*0ba0*/  IMAD R81, R21, R69, RZ ;  /* 0x0000004515517224 */ /* 0x000fe200078e02ff */
[----:B------:R-:W-:Y:S01]  /*0bb0*/  IABS R24, R5 ;  /* 0x0000000500187213 */ /* 0x000fe20000000000 */
[----:B------:R-:W-:-:S04]  /*0bc0*/  IMAD.HI.U32 R3, R2, R7, RZ ;  /* 0x0000000702037227 */ /* 0x000fc800078e00ff */
[----:B------:R-:W-:-:S04]  /*0bd0*/  IMAD.HI.U32 R4, R2, R11, RZ ;  /* 0x0000000b02047227 */ /* 0x000fc800078e00ff */
[----:B------:R-:W-:-:S04]  /*0be0*/  IMAD.HI.U32 R5, R2, R24, RZ ;  /* 0x0000001802057227 */ /* 0x000fc800078e00ff */
[----:B------:R-:W-:-:S04]  /*0bf0*/  IMAD.HI.U32 R2, R2, R25, RZ ;  /* 0x0000001902027227 */ /* 0x000fc800078e00ff */
[----:B------:R-:W-:Y:S01]  /*0c00*/  IMAD.MOV R12, RZ, RZ, -R3 ;  /* 0x000000ffff0c7224 */ /* 0x000fe200078e0a03 */
[----:B------:R-:W-:Y:S01]  /*0c10*/  SHF.R.S32.HI R3, RZ, 0x1f, R6 ;  /* 0x0000001fff037819 */ /* 0x000fe20000011406 */
[----:B------:R-:W-:Y:S02]  /*0c20*/  IMAD.MOV R4, RZ, RZ, -R4 ;  /* 0x000000ffff047224 */ /* 0x000fe400078e0a04 */
[----:B------:R-:W-:Y:S01]  /*0c30*/  IMAD.MOV R5, RZ, RZ, -R5 ;  /* 0x000000ffff057224 */ /* 0x000fe200078e0a05 */
[----:B------:R-:W-:Y:S01]  /*0c40*/  LEA.HI R3, R3, R6, RZ, 0x5 ;  /* 0x0000000603037211 */ /* 0x000fe200078f28ff */
[----:B------:R-:W-:Y:S02]  /*0c50*/  IMAD.MOV R26, RZ, RZ, -R2 ;  /* 0x000000ffff1a7224 */ /* 0x000fe400078e0a02 */
[----:B------:R-:W-:Y:S01]  /*0c60*/  @!P0 IMAD.IADD R10, R10, 0x1, -R27 ;  /* 0x000000010a0a8824 */ /* 0x000fe200078e0a1b */
[----:B------:R-:W-:Y:S01]  /*0c70*/  SHF.R.S32.HI R72, RZ, 0x5, R3 ;  /* 0x00000005ff487819 */ /* 0x000fe20000011403 */
[C---:B------:R-:W-:Y:S01]  /*0c80*/  IMAD R2, R13.reuse, R12, R7 ;  /* 0x0000000c0d027224 */ /* 0x040fe200078e0207 */
[----:B------:R-:W-:Y:S01]  /*0c90*/  SHF.R.S32.HI R12, RZ, 0x2, R14 ;  /* 0x00000002ff0c7819 */ /* 0x000fe2000001140e */
[----:B------:R-:W-:Y:S01]  /*0ca0*/  IMAD R4, R13, R4, R11 ;  /* 0x000000040d047224 */ /* 0x000fe200078e020b */
[----:B------:R-:W-:Y:S01]  /*0cb0*/  ISETP.GT.U32.AND P0, PT, R27, R10, PT ;  /* 0x0000000a1b00720c */ /* 0x000fe20003f04070 */
[C---:B------:R-:W-:Y:S01]  /*0cc0*/  IMAD R5, R13.reuse, R5, R24 ;  /* 0x000000050d057224 */ /* 0x040fe200078e0218 */
[C---:B------:R-:W-:Y:S01]  /*0cd0*/  ISETP.GT.U32.AND P1, PT, R13.reuse, R2, PT ;  /* 0x000000020d00720c */ /* 0x040fe20003f24070 */
[C---:B------:R-:W-:Y:S01]  /*0ce0*/  IMAD R7, R13.reuse, R26, R25 ;  /* 0x0000001a0d077224 */ /* 0x040fe200078e0219 */
[C---:B------:R-:W-:Y:S01]  /*0cf0*/  ISETP.GT.U32.AND P2, PT, R13.reuse, R4, PT ;  /* 0x000000040d00720c */ /* 0x040fe20003f44070 */
[----:B------:R-:W-:Y:S01]  /*0d00*/  IMAD.SHL.U32 R11, R14, 0x20, RZ ;  /* 0x000000200e0b7824 */ /* 0x000fe200078e00ff */
[C---:B------:R-:W-:Y:S01]  /*0d10*/  ISETP.GT.U32.AND P3, PT, R13.reuse, R5, PT ;  /* 0x000000050d00720c */ /* 0x040fe20003f64070 */
[----:B------:R-:W-:Y:S01]  /*0d20*/  IMAD R79, R20, R69, RZ ;  /* 0x00000045144f7224 */ /* 0x000fe200078e02ff */
[----:B------:R-:W-:Y:S01]  /*0d30*/  ISETP.GT.U32.AND P4, PT, R13, R7, PT ;  /* 0x000000070d00720c */ /* 0x000fe20003f84070 */
[-C--:B------:R-:W-:Y:S01]  /*0d40*/  IMAD R77, R19, R69.reuse, RZ ;  /* 0x00000045134d7224 */ /* 0x080fe200078e02ff */
[----:B------:R-:W-:Y:S01]  /*0d50*/  LOP3.LUT R11, R11, 0x1f60, RZ, 0xc0, !PT ;  /* 0x00001f600b0b7812 */ /* 0x000fe200078ec0ff */
[-C--:B------:R-:W-:Y:S01]  /*0d60*/  IMAD R75, R18, R69.reuse, RZ ;  /* 0x00000045124b7224 */ /* 0x080fe200078e02ff */
[----:B------:R-:W-:Y:S01]  /*0d70*/  SGXT R12, R12, 0x1 ;  /* 0x000000010c0c781a */ /* 0x000fe20000000200 */
[----:B------:R-:W-:Y:S01]  /*0d80*/  @!P0 IMAD.IADD R10, R10, 0x1, -R27 ;  /* 0x000000010a0a8824 */ /* 0x000fe200078e0a1b */
[----:B------:R-:W-:Y:S01]  /*0d90*/  ISETP.GE.AND P0, PT, R15, RZ, PT ;  /* 0x000000ff0f00720c */ /* 0x000fe20003f06270 */
[--C-:B------:R-:W-:Y:S01]  /*0da0*/  @!P1 IMAD.IADD R2, R2, 0x1, -R13.reuse ;  /* 0x0000000102029824 */ /* 0x100fe200078e0a0d */
[----:B------:R-:W-:Y:S01]  /*0db0*/  ISETP.NE.AND P1, PT, R8, RZ, PT ;  /* 0x000000ff0800720c */ /* 0x000fe20003f25270 */
[--C-:B------:R-:W-:Y:S01]  /*0dc0*/  @!P2 IMAD.IADD R4, R4, 0x1, -R13.reuse ;  /* 0x000000010404a824 */ /* 0x100fe200078e0a0d */
[----:B------:R-:W-:Y:S01]  /*0dd0*/  LOP3.LUT R12, R11, 0x90, R12, 0xf8, !PT ;  /* 0x000000900b0c7812 */ /* 0x000fe200078ef80c */
[--C-:B------:R-:W-:Y:S01]  /*0de0*/  @!P3 IMAD.IADD R5, R5, 0x1, -R13.reuse ;  /* 0x000000010505b824 */ /* 0x100fe200078e0a0d */
[----:B------:R-:W-:Y:S01]  /*0df0*/  ISETP.GT.U32.AND P2, PT, R13, R2, PT ;  /* 0x000000020d00720c */ /* 0x000fe20003f44070 */
[----:B------:R-:W-:Y:S01]  /*0e00*/  @!P4 IMAD.IADD R7, R7, 0x1, -R13 ;  /* 0x000000010707c824 */ /* 0x000fe200078e0a0d */
[----:B------:R-:W-:Y:S01]  /*0e10*/  ISETP.GT.U32.AND P3, PT, R13, R4, PT ;  /* 0x000000040d00720c */ /* 0x000fe20003f64070 */
[----:B------:R-:W-:Y:S01]  /*0e20*/  IMAD R73, R17, R69, RZ ;  /* 0x0000004511497224 */ /* 0x000fe200078e02ff */
[C---:B------:R-:W-:Y:S01]  /*0e30*/  ISETP.GT.U32.AND P4, PT, R13.reuse, R5, PT ;  /* 0x000000050d00720c */ /* 0x040fe20003f84070 */
[----:B------:R-:W-:Y:S01]  /*0e40*/  IMAD R71, R16, R69, RZ ;  /* 0x0000004510477224 */ /* 0x000fe200078e02ff */
[----:B------:R-:W-:Y:S01]  /*0e50*/  ISETP.GT.U32.AND P5, PT, R13, R7, PT ;  /* 0x000000070d00720c */ /* 0x000fe20003fa4070 */
[----:B------:R-:W-:Y:S01]  /*0e60*/  @!P0 IMAD.MOV R10, RZ, RZ, -R10 ;  /* 0x000000ffff0a8224 */ /* 0x000fe200078e0a0a */
[----:B------:R-:W-:-:S02]  /*0e70*/  ISETP.NE.AND P0, PT, R9, RZ, PT ;  /* 0x000000ff0900720c */ /* 0x000fc40003f05270 */
[----:B------:R-:W-:Y:S02]  /*0e80*/  CS2R R24, SRZ ;  /* 0x0000000000187805 */ /* 0x000fe4000001ff00 */
[----:B------:R-:W-:Y:S02]  /*0e90*/  @!P1 LOP3.LUT R10, RZ, R8, RZ, 0x33, !PT ;  /* 0x00000008ff0a9212 */ /* 0x000fe400078e33ff */
[----:B------:R-:W-:Y:S02]  /*0ea0*/  CS2R R26, SRZ ;  /* 0x00000000001a7805 */ /* 0x000fe4000001ff00 */
[----:B------:R-:W-:Y:S01]  /*0eb0*/  ISETP.LE.AND P1, PT, RZ, UR5, PT ;  /* 0x00000005ff007c0c */ /* 0x000fe2000bf23270 */
[--C-:B------:R-:W-:Y:S01]  /*0ec0*/  @!P2 IMAD.IADD R2, R2, 0x1, -R13.reuse ;  /* 0x000000010202a824 */ /* 0x100fe200078e0a0d */
[----:B------:R-:W-:Y:S01]  /*0ed0*/  ISETP.LE.AND P2, PT, RZ, UR6, PT ;  /* 0x00000006ff007c0c */ /* 0x000fe2000bf43270 */
[--C-:B------:R-:W-:Y:S01]  /*0ee0*/  @!P3 IMAD.IADD R4, R4, 0x1, -R13.reuse ;  /* 0x000000010404b824 */ /* 0x100fe200078e0a0d */
[----:B------:R-:W-:Y:S01]  /*0ef0*/  ISETP.LE.AND P3, PT, RZ, UR4, PT ;  /* 0x00000004ff007c0c */ /* 0x000fe2000bf63270 */
[--C-:B------:R-:W-:Y:S01]  /*0f00*/  @!P4 IMAD.IADD R5, R5, 0x1, -R13.reuse ;  /* 0x000000010505c824 */ /* 0x100fe200078e0a0d */
[----:B------:R-:W-:Y:S01]  /*0f10*/  ISETP.LE.AND P4, PT, RZ, UR7, PT ;  /* 0x00000007ff007c0c */ /* 0x000fe2000bf83270 */
[----:B------:R-:W-:Y:S01]  /*0f20*/  @!P5 IMAD.IADD R7, R7, 0x1, -R13 ;  /* 0x000000010707d824 */ /* 0x000fe200078e0a0d */
[----:B------:R-:W-:Y:S01]  /*0f30*/  LOP3.LUT R9, RZ, R9, RZ, 0x33, !PT ;  /* 0x00000009ff097212 */ /* 0x000fe200078e33ff */
[----:B------:R-:W-:Y:S01]  /*0f40*/  ULDC UR6, c[0x0][0x234] ;  /* 0x00008d0000067ab9 */ /* 0x000fe20000000800 */
[----:B------:R-:W-:Y:S01]  /*0f50*/  ULDC.64 UR4, c[0x0][0x218] ;  /* 0x0000860000047ab9 */ /* 0x000fe20000000a00 */
[----:B------:R-:W-:Y:S01]  /*0f60*/  IMAD R10, R10, UR6, RZ ;  /* 0x000000060a0a7c24 */ /* 0x000fe2000f8e02ff */
[----:B------:R-:W-:Y:S01]  /*0f70*/  ULDC UR7, c[0x0][0x240] ;  /* 0x0000900000077ab9 */ /* 0x000fe20000000800 */
[----:B------:R-:W-:Y:S01]  /*0f80*/  @!P1 IMAD.MOV R2, RZ, RZ, -R2 ;  /* 0x000000ffff029224 */ /* 0x000fe200078e0a02 */
[----:B------:R-:W-:Y:S01]  /*0f90*/  IADD3 R65, P5, R67, UR4, RZ ;  /* 0x0000000443417c10 */ /* 0x000fe2000ffbe0ff */
[----:B------:R-:W-:Y:S01]  /*0fa0*/  @!P2 IMAD.MOV R4, RZ, RZ, -R4 ;  /* 0x000000ffff04a224 */ /* 0x000fe200078e0a04 */
[----:B------:R-:W-:Y:S01]  /*0fb0*/  UIADD3 UR4, UR8, 0x2000, URZ ;  /* 0x0000200008047890 */ /* 0x000fe2000fffe03f */
[----:B------:R-:W-:Y:S01]  /*0fc0*/  @!P3 IMAD.MOV R5, RZ, RZ, -R5 ;  /* 0x000000ffff05b224 */ /* 0x000fe200078e0a05 */
[C---:B------:R-:W-:Y:S01]  /*0fd0*/  SEL R74, R9.reuse, R2, !P0 ;  /* 0x00000002094a7207 */ /* 0x040fe20004000000 */
[----:B------:R-:W-:Y:S01]  /*0fe0*/  @!P4 IMAD.MOV R7, RZ, RZ, -R7 ;  /* 0x000000ffff07c224 */ /* 0x000fe200078e0a07 */
[----:B------:R-:W-:Y:S01]  /*0ff0*/  SHF.R.S32.HI R2, RZ, 0x7, R14 ;  /* 0x00000007ff027819 */ /* 0x000fe2000001140e */
[----:B------:R-:W-:Y:S01]  /*1000*/  USHF.R.U32.HI UR4, URZ, 0x4, UR4 ;  /* 0x000000043f047899 */ /* 0x000fe20008011604 */
[C---:B------:R-:W-:Y:S01]  /*1010*/  SEL R76, R9.reuse, R4, !P0 ;  /* 0x00000004094c7207 */ /* 0x040fe20004000000 */
[----:B------:R-:W-:Y:S01]  /*1020*/  IMAD R74, R74, UR7, RZ ;  /* 0x000000074a4a7c24 */ /* 0x000fe2000f8e02ff */
[C---:B------:R-:W-:Y:S01]  /*1030*/  SEL R78, R9.reuse, R5, !P0 ;  /* 0x00000005094e7207 */ /* 0x040fe20004000000 */
[----:B------:R-:W-:Y:S01]  /*1040*/  IMAD.SHL.U32 R62, R62, 0x20, RZ ;  /* 0x000000203e3e7824 */ /* 0x000fe200078e00ff */
[----:B------:R-:W-:Y:S01]  /*1050*/  SEL R90, R9, R7, !P0 ;  /* 0x00000007095a7207 */ /* 0x000fe20004000000 */
[----:B------:R-:W-:Y:S01]  /*1060*/  IMAD R76, R76, UR7, RZ ;  /* 0x000000074c4c7c24 */ /* 0x000fe2000f8e02ff */
[----:B------:R-:W-:Y:S01]  /*1070*/  SGXT R2, R2, 0x1 ;  /* 0x000000010202781a */ /* 0x000fe20000000200 */
[----:B------:R-:W-:Y:S01]  /*1080*/  IMAD R78, R78, UR7, RZ ;  /* 0x000000074e4e7c24 */ /* 0x000fe2000f8e02ff */
[----:B------:R-:W-:Y:S01]  /*1090*/  IADD3 R64, P1, R10, UR14, RZ ;  /* 0x0000000e0a407c10 */ /* 0x000fe2000ff3e0ff */
[----:B------:R-:W-:Y:S01]  /*10a0*/  IMAD R90, R90, UR7, RZ ;  /* 0x000000075a5a7c24 */ /* 0x000fe2000f8e02ff */
[----:B------:R-:W-:Y:S01]  /*10b0*/  LOP3.LUT R5, R2, 0x90, RZ, 0xc0, !PT ;  /* 0x0000009002057812 */ /* 0x000fe200078ec0ff */
[----:B------:R-:W-:Y:S01]  /*10c0*/  IMAD R69, R23, R69, RZ ;  /* 0x0000004517457224 */ /* 0x000fe200078e02ff */
[----:B------:R-:W-:Y:S01]  /*10d0*/  LOP3.LUT R70, R12, R23, RZ, 0xfc, !PT ;  /* 0x000000170c467212 */ /* 0x000fe200078efcff */
[----:B------:R-:W-:Y:S01]  /*10e0*/  USGXT.U32 UR6, UR4, 0xe ;  /* 0x0000000e0406789a */ /* 0x000fe20008000000 */
[----:B------:R-:W-:-:S02]  /*10f0*/  LEA.HI.X.SX32 R66, R10, UR15, 0x1, P1 ;  /* 0x0000000f0a427c11 */ /* 0x000fc400088f0eff */
[----:B------:R-:W-:Y:S02]  /*1100*/  LEA.HI.X.SX32 R67, R67, UR5, 0x1, P5 ;  /* 0x0000000543437c11 */ /* 0x000fe4000a8f0eff */
[----:B------:R-:W-:Y:S02]  /*1110*/  LOP3.LUT R68, R5, 0x17f, R14, 0x78, !PT ;  /* 0x0000017f05447812 */ /* 0x000fe400078e780e */
[----:B------:R-:W-:Y:S02]  /*1120*/  LOP3.LUT R88, R70, 0x10, RZ, 0x3c, !PT ;  /* 0x0000001046587812 */ /* 0x000fe400078e3cff */
[----:B------:R-:W-:Y:S02]  /*1130*/  SHF.R.S32.HI R86, RZ, 0x1f, R74 ;  /* 0x0000001fff567819 */ /* 0x000fe4000001144a */
[----:B------:R-:W-:Y:S02]  /*1140*/  SHF.R.S32.HI R84, RZ, 0x1f, R76 ;  /* 0x0000001fff547819 */ /* 0x000fe4000001144c */
[----:B------:R-:W-:-:S02]  /*1150*/  SHF.R.S32.HI R82, RZ, 0x1f, R78 ;  /* 0x0000001fff527819 */ /* 0x000fc4000001144e */
[----:B------:R-:W-:-:S07]  /*1160*/  SHF.R.S32.HI R80, RZ, 0x1f, R90 ;  /* 0x0000001fff507819 */ /* 0x000fce000001145a */
.L_x_1:
[C---:B------:R-:W-:Y:S02]  /*1170*/  LOP3.LUT R2, R23.reuse, 0x4, RZ, 0xfc, !PT ;  /* 0x0000000417027812 */ /* 0x040fe400078efcff */
[----:B------:R-:W-:Y:S02]  /*1180*/  LOP3.LUT R3, R23, 0x8, RZ, 0xfc, !PT ;  /* 0x0000000817037812 */ /* 0x000fe400078efcff */
[----:B------:R-:W-:Y:S02]  /*1190*/  ISETP.GE.AND P3, PT, R2, UR10, PT ;  /* 0x0000000a02007c0c */ /* 0x000fe4000bf66270 */
[----:B------:R-:W-:Y:S02]  /*11a0*/  IADD3 R8, P0, R69, R64, RZ ;  /* 0x0000004045087210 */ /* 0x000fe40007f1e0ff */
[----:B------:R-:W-:Y:S02]  /*11b0*/  LOP3.LUT R2, R23, 0xc, RZ, 0xfc, !PT ;  /* 0x0000000c17027812 */ /* 0x000fe400078efcff */
[----:B------:R-:W-:-:S02]  /*11c0*/  ISETP.GE.AND P2, PT, R16, UR10, PT ;  /* 0x0000000a10007c0c */ /* 0x000fc4000bf46270 */
[----:B------:R-:W-:Y:S02]  /*11d0*/  ISETP.GE.AND P6, PT, R3, UR10, PT ;  /* 0x0000000a03007c0c */ /* 0x000fe4000bfc6270 */
[----:B------:R-:W-:Y:S02]  /*11e0*/  LEA.HI.X.SX32 R9, R69, R66, 0x1, P0 ;  /* 0x0000004245097211 */ /* 0x000fe400000f0eff */
[----:B------:R-:W-:Y:S02]  /*11f0*/  LOP3.LUT R3, R23, 0x10, RZ, 0xfc, !PT ;  /* 0x0000001017037812 */ /* 0x000fe400078efcff */
[----:B------:R-:W-:Y:S02]  /*1200*/  ISETP.GE.AND P0, PT, R2, UR10, PT ;  /* 0x0000000a02007c0c */ /* 0x000fe4000bf06270 */
[----:B------:R-:W-:Y:S02]  /*1210*/  IADD3 R2, P5, R71, R64, RZ ;  /* 0x0000004047027210 */ /* 0x000fe40007fbe0ff */
[----:B------:R-:W-:-:S02]  /*1220*/  ISETP.GE.AND P4, PT, R23, UR10, PT ;  /* 0x0000000a17007c0c */ /* 0x000fc4000bf86270 */
[----:B------:R-:W-:Y:S02]  /*1230*/  ISETP.GE.AND P1, PT, R3, UR10, PT ;  /* 0x0000000a03007c0c */ /* 0x000fe4000bf26270 */
[----:B------:R-:W-:Y:S02]  /*1240*/  PRMT R93, RZ, 0x7610, R93 ;  /* 0x00007610ff5d7816 */ /* 0x000fe4000000005d */
[----:B------:R-:W-:Y:S02]  /*1250*/  LEA.HI.X.SX32 R3, R71, R66, 0x1, P5 ;  /* 0x0000004247037211 */ /* 0x000fe400028f0eff */
[----:B------:R-:W-:Y:S02]  /*1260*/  IADD3 R4, P5, R89, R64, RZ ;  /* 0x0000004059047210 */ /* 0x000fe40007fbe0ff */
[----:B------:R-:W-:Y:S01]  /*1270*/  LOP3.LUT R6, R23, 0x14, RZ, 0xfc, !PT ;  /* 0x0000001417067812 */ /* 0x000fe200078efcff */
[----:B------:R-:W2:Y:S01]  /*1280*/  @!P2 LDG.E.U8 R93, desc[UR12][R2.64] ;  /* 0x0000000c025da981 */ /* 0x000ea2000c1e1100 */
[----:B------:R-:W-:-:S02]  /*1290*/  PRMT R91, RZ, 0x7610, R91 ;  /* 0x00007610ff5b7816 */ /* 0x000fc4000000005b */
[----:B------:R-:W-:Y:S02]  /*12a0*/  LEA.HI.X.SX32 R5, R89, R66, 0x1, P5 ;  /* 0x0000004259057211 */ /* 0x000fe400028f0eff */
[----:B------:R-:W-:Y:S02]  /*12b0*/  ISETP.GE.AND P2, PT, R6, UR10, PT ;  /* 0x0000000a06007c0c */ /* 0x000fe4000bf46270 */
[----:B------:R-:W-:Y:S01]  /*12c0*/  IADD3 R6, P5, R73, R64, RZ ;  /* 0x0000004049067210 */ /* 0x000fe20007fbe0ff */
[----:B------:R0:W3:Y:S01]  /*12d0*/  @!P4 LDG.E.U8 R91, desc[UR12][R8.64] ;  /* 0x0000000c085bc981 */ /* 0x0000e2000c1e1100 */
[----:B------:R-:W-:Y:S02]  /*12e0*/  ISETP.GE.AND P4, PT, R17, UR10, PT ;  /* 0x0000000a11007c0c */ /* 0x000fe4000bf86270 */
[----:B------:R-:W-:Y:S02]  /*12f0*/  LEA.HI.X.SX32 R7, R73, R66, 0x1, P5 ;  /* 0x0000004249077211 */ /* 0x000fe400028f0eff */
[----:B------:R-:W-:-:S02]  /*1300*/  PRMT R95, RZ, 0x7610, R95 ;  /* 0x00007610ff5f7816 */ /* 0x000fc4000000005f */
[----:B0-----:R-:W-:-:S04]  /*1310*/  IADD3 R8, P5, R56, R64, RZ ;  /* 0x0000004038087210 */ /* 0x001fc80007fbe0ff */
[----:B------:R0:W4:Y:S01]  /*1320*/  @!P3 LDG.E.U8 R95, desc[UR12][R4.64] ;  /* 0x0000000c045fb981 */ /* 0x000122000c1e1100 */
[----:B------:R-:W-:Y:S02]  /*1330*/  LEA.HI.X.SX32 R9, R56, R66, 0x1, P5 ;  /* 0x0000004238097211 */ /* 0x000fe400028f0eff */
[C---:B------:R-:W-:Y:S02]  /*1340*/  IADD3 R2, P5, R75.reuse, R64, RZ ;  /* 0x000000404b027210 */ /* 0x040fe40007fbe0ff */
[----:B------:R-:W-:Y:S02]  /*1350*/  PRMT R99, RZ, 0x7610, R99 ;  /* 0x00007610ff637816 */ /* 0x000fe40000000063 */
[----:B------:R-:W-:Y:S02]  /*1360*/  LEA.HI.X.SX32 R3, R75, R66, 0x1, P5 ;  /* 0x000000424b037211 */ /* 0x000fe400028f0eff */
[----:B------:R-:W-:Y:S02]  /*1370*/  ISETP.GE.AND P3, PT, R18, UR10, PT ;  /* 0x0000000a12007c0c */ /* 0x000fe4000bf66270 */
[----:B0-----:R-:W-:Y:S01]  /*1380*/  IADD3 R4, P5, R57, R64, RZ ;  /* 0x0000004039047210 */ /* 0x001fe20007fbe0ff */
[----:B------:R0:W5:Y:S01]  /*1390*/  @!P4 LDG.E.U8 R99, desc[UR12][R6.64] ;  /* 0x0000000c0663c981 */ /* 0x000162000c1e1100 */
[----:B------:R-:W-:-:S02]  /*13a0*/  PRMT R97, RZ, 0x7610, R97 ;  /* 0x00007610ff617816 */ /* 0x000fc40000000061 */
[----:B------:R-:W-:Y:S02]  /*13b0*/  PRMT R101, RZ, 0x7610, R101 ;  /* 0x00007610ff657816 */ /* 0x000fe40000000065 */
[----:B------:R-:W-:Y:S02]  /*13c0*/  LEA.HI.X.SX32 R5, R57, R66, 0x1, P5 ;  /* 0x0000004239057211 */ /* 0x000fe400028f0eff */
[----:B------:R-:W-:Y:S01]  /*13d0*/  LOP3.LUT R10, R23, 0x18, RZ, 0xfc, !PT ;  /* 0x00000018170a7812 */ /* 0x000fe200078efcff */
[----:B------:R1:W5:Y:S01]  /*13e0*/  @!P6 LDG.E.U8 R97, desc[UR12][R8.64] ;  /* 0x0000000c0861e981 */ /* 0x000362000c1e1100 */
[----:B------:R-:W-:Y:S02]  /*13f0*/  PRMT R103, RZ, 0x7610, R103 ;  /* 0x00007610ff677816 */ /* 0x000fe40000000067 */
[----:B0-----:R-:W-:Y:S01]  /*1400*/  IADD3 R6, P5, R77, R64, RZ ;  /* 0x000000404d067210 */ /* 0x001fe20007fbe0ff */
[----:B------:R-:W5:Y:S01]  /*1410*/  @!P0 LDG.E.U8 R101, desc[UR12][R4.64] ;  /* 0x0000000c04658981 */ /* 0x000f62000c1e1100 */
[----:B------:R-:W-:-:S02]  /*1420*/  ISETP.GE.AND P4, PT, R10, UR10, PT ;  /* 0x0000000a0a007c0c */ /* 0x000fc4000bf86270 */
[----:B------:R-:W-:Y:S01]  /*1430*/  LOP3.LUT R10, R23, 0x1c, RZ, 0xfc, !PT ;  /* 0x0000001c170a7812 */ /* 0x000fe200078efcff */
[----:B------:R-:W5:Y:S01]  /*1440*/  @!P3 LDG.E.U8 R103, desc[UR12][R2.64] ;  /* 0x0000000c0267b981 */ /* 0x000f62000c1e1100 */
[----:B------:R-:W-:Y:S02]  /*1450*/  LEA.HI.X.SX32 R7, R77, R66, 0x1, P5 ;  /* 0x000000424d077211 */ /* 0x000fe400028f0eff */
[----:B-1----:R-:W-:Y:S02]  /*1460*/  IADD3 R8, P0, R58, R64, RZ ;  /* 0x000000403a087210 */ /* 0x002fe40007f1e0ff */
[----:B------:R-:W-:Y:S02]  /*1470*/  ISETP.GE.AND P5, PT, R20, UR10, PT ;  /* 0x0000000a14007c0c */ /* 0x000fe4000bfa6270 */
[----:B------:R-:W-:Y:S02]  /*1480*/  PRMT R107, RZ, 0x7610, R107 ;  /* 0x00007610ff6b7816 */ /* 0x000fe4000000006b */
[----:B------:R-:W-:-:S02]  /*1490*/  ISETP.GE.AND P3, PT, R10, UR10, PT ;  /* 0x0000000a0a007c0c */ /* 0x000fc4000bf66270 */
[----:B------:R-:W-:Y:S02]  /*14a0*/  LEA.HI.X.SX32 R9, R58, R66, 0x1, P0 ;  /* 0x000000423a097211 */ /* 0x000fe400000f0eff */
[C---:B------:R-:W-:Y:S02]  /*14b0*/  IADD3 R10, P0, R79.reuse, R64, RZ ;  /* 0x000000404f0a7210 */ /* 0x040fe40007f1e0ff */
[----:B------:R-:W-:Y:S01]  /*14c0*/  PRMT R109, RZ, 0x7610, R109 ;  /* 0x00007610ff6d7816 */ /* 0x000fe2000000006d */
[----:B------:R0:W5:Y:S01]  /*14d0*/  @!P1 LDG.E.U8 R107, desc[UR12][R8.64] ;  /* 0x0000000c086b9981 */ /* 0x000162000c1e1100 */
[----:B------:R-:W-:Y:S02]  /*14e0*/  LEA.HI.X.SX32 R11, R79, R66, 0x1, P0 ;  /* 0x000000424f0b7211 */ /* 0x000fe400000f0eff */
[----:B------:R-:W-:Y:S02]  /*14f0*/  IADD3 R12, P1, R59, R64, RZ ;  /* 0x000000403b0c7210 */ /* 0x000fe40007f3e0ff */
[----:B------:R-:W-:Y:S01]  /*1500*/  ISETP.GE.AND P6, PT, R19, UR10, PT ;  /* 0x0000000a13007c0c */ /* 0x000fe2000bfc6270 */
[----:B------:R-:W5:Y:S01]  /*1510*/  @!P5 LDG.E.U8 R109, desc[UR12][R10.64] ;  /* 0x0000000c0a6dd981 */ /* 0x000f62000c1e1100 */
[----:B------:R-:W-:-:S02]  /*1520*/  PRMT R111, RZ, 0x7610, R111 ;  /* 0x00007610ff6f7816 */ /* 0x000fc4000000006f */
[----:B------:R-:W-:Y:S02]  /*1530*/  LEA.HI.X.SX32 R13, R59, R66, 0x1, P1 ;  /* 0x000000423b0d7211 */ /* 0x000fe400008f0eff */
[C---:B0-----:R-:W-:Y:S02]  /*1540*/  IADD3 R8, P5, R60.reuse, R64, RZ ;  /* 0x000000403c087210 */ /* 0x041fe40007fbe0ff */
[----:B------:R-:W-:Y:S01]  /*1550*/  PRMT R105, RZ, 0x7610, R105 ;  /* 0x00007610ff697816 */ /* 0x000fe20000000069 */
[----:B------:R-:W5:Y:S01]  /*1560*/  @!P2 LDG.E.U8 R111, desc[UR12][R12.64] ;  /* 0x0000000c0c6fa981 */ /* 0x000f62000c1e1100 */
[----:B------:R-:W-:Y:S02]  /*1570*/  PRMT R115, RZ, 0x7610, R115 ;  /* 0x00007610ff737816 */ /* 0x000fe40000000073 */
[----:B------:R-:W-:Y:S02]  /*1580*/  LEA.HI.X.SX32 R9, R60, R66, 0x1, P5 ;  /* 0x000000423c097211 */ /* 0x000fe400028f0eff */
[----:B------:R-:W-:Y:S01]  /*1590*/  IADD3 R4, P2, R83, R64, RZ ;  /* 0x0000004053047210 */ /* 0x000fe20007f5e0ff */
[----:B------:R0:W5:Y:S01]  /*15a0*/  @!P6 LDG.E.U8 R105, desc[UR12][R6.64] ;  /* 0x0000000c0669e981 */ /* 0x000162000c1e1100 */
[----:B------:R-:W-:-:S02]  /*15b0*/  ISETP.GE.AND P0, PT, R21, UR10, PT ;  /* 0x0000000a15007c0c */ /* 0x000fc4000bf06270 */
[----:B------:R-:W-:Y:S01]  /*15c0*/  ISETP.GE.AND P1, PT, R22, UR10, PT ;  /* 0x0000000a16007c0c */ /* 0x000fe2000bf26270 */
[----:B------:R-:W5:Y:S01]  /*15d0*/  @!P4 LDG.E.U8 R115, desc[UR12][R8.64] ;  /* 0x0000000c0873c981 */ /* 0x000f62000c1e1100 */
[----:B------:R-:W-:Y:S02]  /*15e0*/  ISETP.GE.AND P5, PT, R0, UR10, PT ;  /* 0x0000000a00007c0c */ /* 0x000fe4000bfa6270 */
[----:B------:R-:W-:Y:S02]  /*15f0*/  LEA.HI.X.SX32 R5, R83, R66, 0x1, P2 ;  /* 0x0000004253057211 */ /* 0x000fe400010f0eff */
[-C--:B------:R-:W-:Y:S02]  /*1600*/  IADD3 R2, P6, R81, R64.reuse, RZ ;  /* 0x0000004051027210 */ /* 0x080fe40007fde0ff */
[-C--:B0-----:R-:W-:Y:S02]  /*1610*/  IADD3 R6, P4, R61, R64.reuse, RZ ;  /* 0x000000403d067210 */ /* 0x081fe40007f9e0ff */
[----:B------:R-:W-:-:S02]  /*1620*/  IADD3 R10, P2, R85, R64, RZ ;  /* 0x00000040550a7210 */ /* 0x000fc40007f5e0ff */
[----:B------:R-:W-:Y:S02]  /*1630*/  PRMT R113, RZ, 0x7610, R113 ;  /* 0x00007610ff717816 */ /* 0x000fe40000000071 */
[----:B------:R-:W-:Y:S02]  /*1640*/  PRMT R117, RZ, 0x7610, R117 ;  /* 0x00007610ff757816 */ /* 0x000fe40000000075 */
[----:B------:R-:W-:Y:S02]  /*1650*/  PRMT R119, RZ, 0x7610, R119 ;  /* 0x00007610ff777816 */ /* 0x000fe40000000077 */
[----:B------:R-:W-:Y:S02]  /*1660*/  PRMT R121, RZ, 0x7610, R121 ;  /* 0x00007610ff797816 */ /* 0x000fe40000000079 */
[-C--:B------:R-:W-:Y:S01]  /*1670*/  LEA.HI.X.SX32 R3, R81, R66.reuse, 0x1, P6 ;  /* 0x0000004251037211 */ /* 0x080fe200030f0eff */
[----:B------:R-:W5:Y:S01]  /*1680*/  @!P1 LDG.E.U8 R117, desc[UR12][R4.64] ;  /* 0x0000000c04759981 */ /* 0x000f62000c1e1100 */
[----:B------:R-:W-:-:S02]  /*1690*/  LEA.HI.X.SX32 R7, R61, R66, 0x1, P4 ;  /* 0x000000423d077211 */ /* 0x000fc400020f0eff */
[----:B------:R-:W-:Y:S01]  /*16a0*/  LEA.HI.X.SX32 R11, R85, R66, 0x1, P2 ;  /* 0x00000042550b7211 */ /* 0x000fe200010f0eff */
[----:B------:R0:W5:Y:S04]  /*16b0*/  @!P0 LDG.E.U8 R113, desc[UR12][R2.64] ;  /* 0x0000000c02718981 */ /* 0x000168000c1e1100 */
[----:B------:R1:W5:Y:S04]  /*16c0*/  @!P3 LDG.E.U8 R119, desc[UR12][R6.64] ;  /* 0x0000000c0677b981 */ /* 0x000368000c1e1100 */
[----:B------:R1:W5:Y:S01]  /*16d0*/  @!P5 LDG.E.U8 R121, desc[UR12][R10.64] ;  /* 0x0000000c0a79d981 */ /* 0x000362000c1e1100 */
[----:B------:R-:W-:Y:S01]  /*16e0*/  BAR.SYNC.DEFER_BLOCKING 0x0 ;  /* 0x0000000000007b1d */ /* 0x000fe20000010000 */
[----:B0-----:R-:W-:-:S02]  /*16f0*/  IADD3 R2, P1, R76, R65, RZ ;  /* 0x000000414c027210 */ /* 0x001fc40007f3e0ff */
[----:B------:R-:W-:Y:S02]  /*1700*/  ISETP.GE.AND P0, PT, R63, UR10, PT ;  /* 0x0000000a3f007c0c */ /* 0x000fe4000bf06270 */
[-C--:B------:R-:W-:Y:S01]  /*1710*/  IADD3 R4, P2, R78, R65.reuse, RZ ;  /* 0x000000414e047210 */ /* 0x080fe20007f5e0ff */
[--C-:B------:R-:W-:Y:S01]  /*1720*/  IMAD.X R3, R84, 0x1, R67.reuse, P1 ;  /* 0x0000000154037824 */ /* 0x100fe200008e0643 */
[-C--:B------:R-:W-:Y:S02]  /*1730*/  IADD3 R8, P3, R90, R65.reuse, RZ ;  /* 0x000000415a087210 */ /* 0x080fe40007f7e0ff */
[----:B------:R-:W-:Y:S01]  /*1740*/  IADD3 R12, P1, R74, R65, RZ ;  /* 0x000000414a0c7210 */ /* 0x000fe20007f3e0ff */
[----:B------:R-:W-:Y:S01]  /*1750*/  IMAD.X R5, R82, 0x1, R67, P2 ;  /* 0x0000000152057824 */ /* 0x000fe200010e0643 */
[----:B------:R-:W-:Y:S01]  /*1760*/  PRMT R125, RZ, 0x7610, R125 ;  /* 0x00007610ff7d7816 */ /* 0x000fe2000000007d */
[----:B------:R-:W-:Y:S01]  /*1770*/  IMAD.X R9, R80, 0x1, R67, P3 ;  /* 0x0000000150097824 */ /* 0x000fe200018e0643 */
[----:B------:R-:W-:Y:S01]  /*1780*/  PRMT R123, RZ, 0x7610, R123 ;  /* 0x00007610ff7b7816 */ /* 0x000fe2000000007b */
[----:B------:R-:W-:Y:S01]  /*1790*/  IMAD.X R13, R86, 0x1, R67, P1 ;  /* 0x00000001560d7824 */ /* 0x000fe200008e0643 */
[----:B-1----:R-:W-:-:S02]  /*17a0*/  PRMT R7, RZ, 0x7610, R7 ;  /* 0x00007610ff077816 */ /* 0x002fc40000000007 */
[----:B------:R-:W-:Y:S01]  /*17b0*/  PRMT R11, RZ, 0x7610, R11 ;  /* 0x00007610ff0b7816 */ /* 0x000fe2000000000b */
[----:B------:R-:W5:Y:S04]  /*17c0*/  @!P0 LDG.E.U8 R125, desc[UR12][R2.64] ;  /* 0x0000000c027d8981 */ /* 0x000f68000c1e1100 */
[----:B------:R-:W5:Y:S04]  /*17d0*/  @!P0 LDG.E.U8 R123, desc[UR12][R4.64] ;  /* 0x0000000c047b8981 */ /* 0x000f68000c1e1100 */
[----:B------:R-:W5:Y:S04]  /*17e0*/  @!P0 LDG.E.U8 R7, desc[UR12][R8.64] ;  /* 0x0000000c08078981 */ /* 0x000f68000c1e1100 */
[----:B------:R-:W5:Y:S01]  /*17f0*/  @!P0 LDG.E.U8 R11, desc[UR12][R12.64] ;  /* 0x0000000c0c0b8981 */ /* 0x000f62000c1e1100 */
[----:B------:R-:W-:-:S04]  /*1800*/  USHF.L.U32 UR4, UR11, 0x5, URZ ;  /* 0x000000050b047899 */ /* 0x000fc8000800063f */
[----:B------:R-:W-:-:S04]  /*1810*/  ULOP3.LUT UR4, UR4, 0x180, URZ, 0xc0, !UPT ;  /* 0x0000018004047892 */ /* 0x000fc8000f8ec03f */
[----:B------:R-:W-:-:S04]  /*1820*/  ULEA.HI UR4, UR8, UR4, URZ, 0x1c ;  /* 0x0000000408047291 */ /* 0x000fc8000f8fe03f */
[----:B------:R-:W-:Y:S01]  /*1830*/  ULOP3.LUT UR4, UR4, 0x3fff, URZ, 0xc0, !UPT ;  /* 0x00003fff04047892 */ /* 0x000fe2000f8ec03f */
[----:B------:R-:W-:Y:S01]  /*1840*/  UMOV UR7, 0xc0000010 ;  /* 0xc000001000077882 */ /* 0x000fe20000000000 */
[----:B------:R-:W-:Y:S01]  /*1850*/  UMOV UR5, 0xc0000010 ;  /* 0xc000001000057882 */ /* 0x000fe20000000000 */
[----:B------:R-:W-:Y:S01]  /*1860*/  VIADD R72, R72, 0xffffffff ;  /* 0xffffffff48487836 */ /* 0x000fe20000000000 */
[----:B--2---:R0:W-:Y:S04]  /*1870*/  STS.U8 [R70+UR8+0x2], R93 ;  /* 0x0000025d46007988 */ /* 0x0041e80008000008 */
[----:B---3--:R0:W-:Y:S04]  /*1880*/  STS.U8 [R70+UR8], R91 ;  /* 0x0000005b46007988 */ /* 0x0081e80008000008 */
[----:B----4-:R0:W-:Y:S04]  /*1890*/  STS.U8 [R70+UR8+0x4], R95 ;  /* 0x0000045f46007988 */ /* 0x0101e80008000008 */
[----:B-----5:R0:W-:Y:S04]  /*18a0*/  STS.U8 [R70+UR8+0x6], R99 ;  /* 0x0000066346007988 */ /* 0x0201e80008000008 */
[----:B------:R0:W-:Y:S04]  /*18b0*/  STS.U8 [R70+UR8+0x8], R97 ;  /* 0x0000086146007988 */ /* 0x0001e80008000008 */
[----:B------:R0:W-:Y:S04]  /*18c0*/  STS.U8 [R70+UR8+0xc], R101 ;  /* 0x00000c6546007988 */ /* 0x0001e80008000008 */
[----:B------:R0:W-:Y:S04]  /*18d0*/  STS.U8 [R70+UR8+0xa], R103 ;  /* 0x00000a6746007988 */ /* 0x0001e80008000008 */
[----:B------:R0:W-:Y:S04]  /*18e0*/  STS.U8 [R70+UR8+0xe], R105 ;  /* 0x00000e6946007988 */ /* 0x0001e80008000008 */
[----:B------:R0:W-:Y:S04]  /*18f0*/  STS.U8 [R88+UR8], R107 ;  /* 0x0000006b58007988 */ /* 0x0001e80008000008 */
[----:B------:R0:W-:Y:S04]  /*1900*/  STS.U8 [R88+UR8+0x2], R109 ;  /* 0x0000026d58007988 */ /* 0x0001e80008000008 */
        /* <DEDUP_REMOVED lines=9> */
[----:B------:R0:W-:Y:S01]  /*19a0*/  STS.U8 [R68+UR8+0x2600], R11 ;  /* 0x0026000b44007988 */ /* 0x0001e20008000008 */
[----:B------:R1:W-:Y:S06]  /*19b0*/  MEMBAR.ALL.CTA ;  /* 0x0000000000007992 */ /* 0x0003ec0000008000 */
[----:B-1----:R-:W1:Y:S02]  /*19c0*/  FENCE.VIEW.ASYNC.S ;  /* 0x00000000000073c6 */ /* 0x002e640000000000 */
[----:B-1----:R-:W-:Y:S06]  /*19d0*/  BAR.SYNC.DEFER_BLOCKING 0x0 ;  /* 0x0000000000007b1d */ /* 0x002fec0000010000 */
[----:B------:R-:W-:-:S06]  /*19e0*/  WARPGROUP.ARRIVE ;  /* 0x00000000000079c5 */ /* 0x000fcc0000000000 */
[----:B------:R-:W-:Y:S01]  /*19f0*/  QGMMA.64x64x32.F32.E4M3.E4M3 R24, gdesc[UR4], R24, gsb0 ;  /* 0x00e00000041879f3 */ /* 0x000fe20008000818 */
[----:B------:R-:W-:Y:S01]  /*1a00*/  ISETP.NE.U32.AND P0, PT, R72, RZ, PT ;  /* 0x000000ff4800720c */ /* 0x000fe20003f05070 */
[----:B------:R-:W-:Y:S01]  /*1a10*/  UIADD3 UR10, UR10, -0x20, URZ ;  /* 0xffffffe00a0a7890 */ /* 0x000fe2000fffe03f */
[C---:B------:R-:W-:Y:S02]  /*1a20*/  IADD3 R65, P1, R62.reuse, R65, RZ ;  /* 0x000000413e417210 */ /* 0x040fe40007f3e0ff */
[C---:B------:R-:W-:Y:S02]  /*1a30*/  IADD3 R64, P2, R87.reuse, R64, RZ ;  /* 0x0000004057407210 */ /* 0x040fe40007f5e0ff */
[----:B------:R-:W-:Y:S02]  /*1a40*/  LEA.HI.X.SX32 R67, R62, R67, 0x1, P1 ;  /* 0x000000433e437211 */ /* 0x000fe400008f0eff */
[----:B------:R-:W-:Y:S01]  /*1a50*/  LEA.HI.X.SX32 R66, R87, R66, 0x1, P2 ;  /* 0x0000004257427211 */ /* 0x000fe200010f0eff */
[----:B------:R-:W-:-:S04]  /*1a60*/  WARPGROUP.DEPBAR.LE gsb0, 0x0 ;  /* 0x00008000000079c5 */ /* 0x000fc80000010000 */
[----:B0-----:R-:W-:Y:S05]  /*1a70*/  @P0 BRA `(.L_x_1) ;  /* 0xfffffff400bc0947 */ /* 0x001fea000383ffff */
.L_x_0:
[C---:B------:R-:W-:Y:S01]  /*1a80*/  IMAD.SHL.U32 R2, R14.reuse, 0x200, RZ ;  /* 0x000002000e027824 */ /* 0x040fe200078e00ff */
[----:B------:R-:W-:Y:S01]  /*1a90*/  F2FP.SATFINITE.E4M3.F32.PACK_AB_MERGE_C R27, R27, R26, RZ ;  /* 0x0000001a1b1b723e */ /* 0x000fe200048070ff */
[C---:B------:R-:W-:Y:S01]  /*1aa0*/  IMAD.SHL.U32 R12, R14.reuse, 0x10, RZ ;  /* 0x000000100e0c7824 */ /* 0x040fe200078e00ff */
[----:B------:R-:W-:Y:S01]  /*1ab0*/  F2FP.SATFINITE.E4M3.F32.PACK_AB_MERGE_C R24, R25, R24, RZ ;  /* 0x000000181918723e */ /* 0x000fe200048070ff */
[----:B------:R-:W-:Y:S01]  /*1ac0*/  IMAD.SHL.U32 R3, R14, 0x8, RZ ;  /* 0x000000080e037824 */ /* 0x000fe200078e00ff */
[----:B------:R-:W-:Y:S01]  /*1ad0*/  F2FP.SATFINITE.E4M3.F32.PACK_AB_MERGE_C R28, R29, R28, RZ ;  /* 0x0000001c1d1c723e */ /* 0x000fe200048070ff */
[----:B------:R-:W-:Y:S01]  /*1ae0*/  IMAD.U32 R26, RZ, RZ, UR9 ;  /* 0x00000009ff1a7e24 */ /* 0x000fe2000f8e00ff */
[----:B------:R-:W-:Y:S01]  /*1af0*/  F2FP.SATFINITE.E4M3.F32.PACK_AB_MERGE_C R32, R33, R32, RZ ;  /* 0x000000202120723e */ /* 0x000fe200048070ff */
[----:B------:R-:W-:Y:S01]  /*1b00*/  ULDC.64 UR4, c[0x0][0x228] ;  /* 0x00008a0000047ab9 */ /* 0x000fe20000000a00 */
[----:B------:R-:W-:Y:S01]  /*1b10*/  LOP3.LUT R5, R2, 0x1000, RZ, 0xc0, !PT ;  /* 0x0000100002057812 */ /* 0x000fe200078ec0ff */
[----:B------:R-:W-:Y:S01]  /*1b20*/  ULDC.64 UR6, c[0x0][0x220] ;  /* 0x0000880000067ab9 */ /* 0x000fe20000000a00 */
[----:B------:R-:W-:Y:S01]  /*1b30*/  F2FP.SATFINITE.E4M3.F32.PACK_AB_MERGE_C R30, R31, R30, RZ ;  /* 0x0000001e1f1e723e */ /* 0x000fe200048070ff */
[----:B------:R-:W-:Y:S01]  /*1b40*/  VIADD R17, R17, UR9 ;  /* 0x0000000911117c36 */ /* 0x000fe20008000000 */
[----:B------:R-:W-:Y:S01]  /*1b50*/  F2FP.SATFINITE.E4M3.F32.PACK_AB_MERGE_C R34, R35, R34, RZ ;  /* 0x000000222322723e */ /* 0x000fe200048070ff */
[----:B------:R-:W-:Y:S01]  /*1b60*/  VIADD R19, R19, UR9 ;  /* 0x0000000913137c36 */ /* 0x000fe20008000000 */
[----:B------:R-:W-:-:S02]  /*1b70*/  LOP3.LUT R2, R12, 0x70, RZ, 0xc0, !PT ;  /* 0x000000700c027812 */ /* 0x000fc400078ec0ff */
[----:B------:R-:W-:Y:S02]  /*1b80*/  LOP3.LUT R10, R27, 0xffff, RZ, 0xc0, !PT ;  /* 0x0000ffff1b0a7812 */ /* 0x000fe400078ec0ff */
[----:B------:R-:W-:Y:S02]  /*1b90*/  LOP3.LUT R24, R24, 0xffff, RZ, 0xc0, !PT ;  /* 0x0000ffff18187812 */ /* 0x000fe400078ec0ff */
[----:B------:R-:W-:Y:S02]  /*1ba0*/  LOP3.LUT R11, R28, 0xffff, RZ, 0xc0, !PT ;  /* 0x0000ffff1c0b7812 */ /* 0x000fe400078ec0ff */
[----:B------:R-:W-:Y:S02]  /*1bb0*/  LOP3.LUT R27, R32, 0xffff, RZ, 0xc0, !PT ;  /* 0x0000ffff201b7812 */ /* 0x000fe400078ec0ff */
[----:B------:R-:W-:Y:S02]  /*1bc0*/  IADD3 R2, R5, UR8, R2 ;  /* 0x0000000805027c10 */ /* 0x000fe4000fffe002 */
[----:B------:R-:W-:-:S02]  /*1bd0*/  LOP3.LUT R3, R3, 0xf80, RZ, 0xc0, !PT ;  /* 0x00000f8003037812 */ /* 0x000fc400078ec0ff */
[----:B------:R-:W-:Y:S02]  /*1be0*/  LOP3.LUT R29, R30, 0xffff, RZ, 0xc0, !PT ;  /* 0x0000ffff1e1d7812 */ /* 0x000fe400078ec0ff */
[----:B------:R-:W-:Y:S01]  /*1bf0*/  LOP3.LUT R31, R34, 0xffff, RZ, 0xc0, !PT ;  /* 0x0000ffff221f7812 */ /* 0x000fe200078ec0ff */
[----:B------:R-:W-:Y:S01]  /*1c00*/  IMAD.IADD R25, R3, 0x1, R2 ;  /* 0x0000000103197824 */ /* 0x000fe200078e0202 */
[----:B------:R-:W-:Y:S02]  /*1c10*/  F2FP.SATFINITE.E4M3.F32.PACK_AB_MERGE_C R42, R43, R42, RZ ;  /* 0x0000002a2b2a723e */ /* 0x000fe400048070ff */
[----:B------:R-:W-:Y:S02]  /*1c20*/  F2FP.SATFINITE.E4M3.F32.PACK_AB_MERGE_C R46, R47, R46, RZ ;  /* 0x0000002e2f2e723e */ /* 0x000fe400048070ff */
[----:B------:R-:W-:Y:S02]  /*1c30*/  F2FP.SATFINITE.E4M3.F32.PACK_AB_MERGE_C R50, R51, R50, RZ ;  /* 0x000000323332723e */ /* 0x000fe400048070ff */
[----:B------:R-:W-:-:S02]  /*1c40*/  PRMT R5, R27, 0x3340, R0 ;  /* 0x000033401b057816 */ /* 0x000fc40000000000 */
[----:B------:R-:W-:Y:S02]  /*1c50*/  PRMT R4, R24, 0x3340, R11 ;  /* 0x0000334018047816 */ /* 0x000fe4000000000b */
[----:B------:R-:W-:Y:S02]  /*1c60*/  F2FP.SATFINITE.E4M3.F32.PACK_AB_MERGE_C R38, R39, R38, RZ ;  /* 0x000000262726723e */ /* 0x000fe400048070ff */
[----:B------:R-:W-:Y:S01]  /*1c70*/  ISETP.GE.AND P0, PT, R15, UR4, PT ;  /* 0x000000040f007c0c */ /* 0x000fe2000bf06270 */
[----:B------:R-:W-:Y:S01]  /*1c80*/  ULDC UR4, c[0x0][0x244] ;  /* 0x0000910000047ab9 */ /* 0x000fe20000000800 */
[----:B------:R-:W-:Y:S02]  /*1c90*/  LOP3.LUT R8, R26, 0x3c, R23, 0xfe, !PT ;  /* 0x0000003c1a087812 */ /* 0x000fe400078efe17 */
[----:B------:R-:W-:Y:S02]  /*1ca0*/  PRMT R7, R31, 0x3340, R0 ;  /* 0x000033401f077816 */ /* 0x000fe40000000000 */
[----:B------:R-:W-:-:S02]  /*1cb0*/  PRMT R6, R10, 0x3340, R29 ;  /* 0x000033400a067816 */ /* 0x000fc4000000001d */
[----:B------:R-:W-:Y:S02]  /*1cc0*/  LOP3.LUT R42, R42, 0xffff, RZ, 0xc0, !PT ;  /* 0x0000ffff2a2a7812 */ /* 0x000fe400078ec0ff */
[----:B------:R-:W-:Y:S02]  /*1cd0*/  LOP3.LUT R35, R46, 0xffff, RZ, 0xc0, !PT ;  /* 0x0000ffff2e237812 */ /* 0x000fe400078ec0ff */
[----:B------:R-:W-:Y:S02]  /*1ce0*/  LOP3.LUT R39, R50, 0xffff, RZ, 0xc0, !PT ;  /* 0x0000ffff32277812 */ /* 0x000fe400078ec0ff */
[----:B------:R-:W-:Y:S02]  /*1cf0*/  F2FP.SATFINITE.E4M3.F32.PACK_AB_MERGE_C R40, R41, R40, RZ ;  /* 0x000000282928723e */ /* 0x000fe400048070ff */
[----:B------:R-:W-:Y:S02]  /*1d00*/  F2FP.SATFINITE.E4M3.F32.PACK_AB_MERGE_C R44, R45, R44, RZ ;  /* 0x0000002c2d2c723e */ /* 0x000fe400048070ff */
[----:B------:R-:W-:-:S02]  /*1d10*/  F2FP.SATFINITE.E4M3.F32.PACK_AB_MERGE_C R48, R49, R48, RZ ;  /* 0x000000303130723e */ /* 0x000fc400048070ff */
[----:B------:R-:W-:Y:S02]  /*1d20*/  PRMT R9, R4, 0x5410, R5 ;  /* 0x0000541004097816 */ /* 0x000fe40000000005 */
[----:B------:R-:W-:Y:S02]  /*1d30*/  SHF.R.U32.HI R2, RZ, 0x8, R24 ;  /* 0x00000008ff027819 */ /* 0x000fe40000011618 */
[----:B------:R-:W-:Y:S02]  /*1d40*/  SHF.R.U32.HI R3, RZ, 0x8, R11 ;  /* 0x00000008ff037819 */ /* 0x000fe4000001160b */
[----:B------:R-:W-:Y:S02]  /*1d50*/  SHF.R.U32.HI R4, RZ, 0x8, R27 ;  /* 0x00000008ff047819 */ /* 0x000fe4000001161b */
[----:B------:R-:W-:Y:S02]  /*1d60*/  ISETP.LT.AND P1, PT, R8, UR5, !P0 ;  /* 0x0000000508007c0c */ /* 0x000fe4000c721270 */
[----:B------:R-:W-:-:S02]  /*1d70*/  PRMT R13, R6, 0x5410, R7 ;  /* 0x00005410060d7816 */ /* 0x000fc40000000007 */
[----:B------:R-:W-:Y:S02]  /*1d80*/  F2FP.SATFINITE.E4M3.F32.PACK_AB_MERGE_C R36, R37, R36, RZ ;  /* 0x000000242524723e */ /* 0x000fe400048070ff */
[----:B------:R-:W-:Y:S02]  /*1d90*/  PRMT R8, R39, 0x3340, R0 ;  /* 0x0000334027087816 */ /* 0x000fe40000000000 */
[----:B------:R-:W-:Y:S02]  /*1da0*/  PRMT R7, R42, 0x3340, R35 ;  /* 0x000033402a077816 */ /* 0x000fe40000000023 */
[----:B------:R-:W-:Y:S02]  /*1db0*/  LOP3.LUT R40, R40, 0xffff, RZ, 0xc0, !PT ;  /* 0x0000ffff28287812 */ /* 0x000fe400078ec0ff */
[----:B------:R-:W-:Y:S02]  /*1dc0*/  LOP3.LUT R33, R44, 0xffff, RZ, 0xc0, !PT ;  /* 0x0000ffff2c217812 */ /* 0x000fe400078ec0ff */
[----:B------:R-:W-:-:S02]  /*1dd0*/  LOP3.LUT R37, R48, 0xffff, RZ, 0xc0, !PT ;  /* 0x0000ffff30257812 */ /* 0x000fc400078ec0ff */
[----:B------:R-:W-:Y:S02]  /*1de0*/  LOP3.LUT R3, R3, 0xffff, RZ, 0xc0, !PT ;  /* 0x0000ffff03037812 */ /* 0x000fe400078ec0ff */
[----:B------:R-:W-:Y:S02]  /*1df0*/  LOP3.LUT R2, R2, 0xffff, RZ, 0xc0, !PT ;  /* 0x0000ffff02027812 */ /* 0x000fe400078ec0ff */
[----:B------:R-:W-:Y:S02]  /*1e00*/  LOP3.LUT R4, R4, 0xffff, RZ, 0xc0, !PT ;  /* 0x0000ffff04047812 */ /* 0x000fe400078ec0ff */
[----:B------:R-:W-:Y:S02]  /*1e10*/  PRMT R47, R7, 0x5410, R8 ;  /* 0x00005410072f7816 */ /* 0x000fe40000000008 */
[----:B------:R-:W-:Y:S02]  /*1e20*/  PRMT R6, R37, 0x3340, R0 ;  /* 0x0000334025067816 */ /* 0x000fe40000000000 */
[----:B------:R-:W-:-:S02]  /*1e30*/  PRMT R5, R40, 0x3340, R33 ;  /* 0x0000334028057816 */ /* 0x000fc40000000021 */
[----:B------:R-:W-:Y:S02]  /*1e40*/  PRMT R8, R2, 0x3340, R3 ;  /* 0x0000334002087816 */ /* 0x000fe40000000003 */
[----:B------:R-:W-:Y:S02]  /*1e50*/  PRMT R11, R4, 0x3340, R1 ;  /* 0x00003340040b7816 */ /* 0x000fe40000000001 */
[----:B------:R-:W-:Y:S02]  /*1e60*/  SHF.R.U32.HI R2, RZ, 0x8, R10 ;  /* 0x00000008ff027819 */ /* 0x000fe4000001160a */
[----:B------:R-:W-:Y:S02]  /*1e70*/  SHF.R.U32.HI R3, RZ, 0x8, R29 ;  /* 0x00000008ff037819 */ /* 0x000fe4000001161d */
[----:B------:R-:W-:Y:S02]  /*1e80*/  SHF.R.U32.HI R4, RZ, 0x8, R31 ;  /* 0x00000008ff047819 */ /* 0x000fe4000001161f */
[----:B------:R-:W-:-:S02]  /*1e90*/  PRMT R27, R5, 0x5410, R6 ;  /* 0x00005410051b7816 */ /* 0x000fc40000000006 */
[----:B------:R-:W-:Y:S02]  /*1ea0*/  SHF.R.U32.HI R5, RZ, 0x8, R40 ;  /* 0x00000008ff057819 */ /* 0x000fe40000011628 */
[----:B------:R-:W-:Y:S02]  /*1eb0*/  SHF.R.U32.HI R6, RZ, 0x8, R33 ;  /* 0x00000008ff067819 */ /* 0x000fe40000011621 */
[----:B------:R-:W-:Y:S02]  /*1ec0*/  LOP3.LUT R3, R3, 0xffff, RZ, 0xc0, !PT ;  /* 0x0000ffff03037812 */ /* 0x000fe400078ec0ff */
[----:B------:R-:W-:Y:S02]  /*1ed0*/  LOP3.LUT R2, R2, 0xffff, RZ, 0xc0, !PT ;  /* 0x0000ffff02027812 */ /* 0x000fe400078ec0ff */
[----:B------:R-:W-:Y:S02]  /*1ee0*/  LOP3.LUT R4, R4, 0xffff, RZ, 0xc0, !PT ;  /* 0x0000ffff04047812 */ /* 0x000fe400078ec0ff */
[----:B------:R-:W-:-:S02]  /*1ef0*/  LOP3.LUT R6, R6, 0xffff, RZ, 0xc0, !PT ;  /* 0x0000ffff06067812 */ /* 0x000fc400078ec0ff */
[----:B------:R-:W-:Y:S02]  /*1f00*/  LOP3.LUT R5, R5, 0xffff, RZ, 0xc0, !PT ;  /* 0x0000ffff05057812 */ /* 0x000fe400078ec0ff */
[----:B------:R-:W-:Y:S02]  /*1f10*/  PRMT R2, R2, 0x3340, R3 ;  /* 0x0000334002027816 */ /* 0x000fe40000000003 */
[----:B------:R-:W-:Y:S02]  /*1f20*/  PRMT R3, R4, 0x3340, R1 ;  /* 0x0000334004037816 */ /* 0x000fe40000000001 */
[----:B------:R-:W-:Y:S02]  /*1f30*/  LOP3.LUT R36, R36, 0xffff, RZ, 0xc0, !PT ;  /* 0x0000ffff24247812 */ /* 0x000fe400078ec0ff */
[----:B------:R-:W-:Y:S02]  /*1f40*/  PRMT R24, R5, 0x3340, R6 ;  /* 0x0000334005187816 */ /* 0x000fe40000000006 */
[----:B------:R-:W-:-:S02]  /*1f50*/  PRMT R11, R8, 0x5410, R11 ;  /* 0x00005410080b7816 */ /* 0x000fc4000000000b */
[----:B------:R-:W-:Y:S02]  /*1f60*/  PRMT R5, R2, 0x5410, R3 ;  /* 0x0000541002057816 */ /* 0x000fe40000000003 */
[----:B------:R-:W-:Y:S02]  /*1f70*/  LOP3.LUT R38, R38, 0xffff, RZ, 0xc0, !PT ;  /* 0x0000ffff26267812 */ /* 0x000fe400078ec0ff */
[--C-:B------:R-:W-:Y:S02]  /*1f80*/  PRMT R8, R9, 0x4210, R36.reuse ;  /* 0x0000421009087816 */ /* 0x100fe40000000024 */
[----:B------:R-:W-:Y:S02]  /*1f90*/  PRMT R9, R11, 0x5210, R36 ;  /* 0x000052100b097816 */ /* 0x000fe40000000024 */
[--C-:B------:R-:W-:Y:S02]  /*1fa0*/  PRMT R10, R13, 0x4210, R38.reuse ;  /* 0x000042100d0a7816 */ /* 0x100fe40000000026 */
[----:B------:R-:W-:Y:S01]  /*1fb0*/  PRMT R11, R5, 0x5210, R38 ;  /* 0x00005210050b7816 */ /* 0x000fe20000000026 */
[----:B------:R-:W-:Y:S01]  /*1fc0*/  BAR.SYNC.DEFER_BLOCKING 0x0 ;  /* 0x0000000000007b1d */ /* 0x000fe20000010000 */
[----:B------:R-:W-:-:S02]  /*1fd0*/  SHF.R.U32.HI R7, RZ, 0x8, R37 ;  /* 0x00000008ff077819 */ /* 0x000fc40000011625 */
[----:B------:R-:W-:Y:S02]  /*1fe0*/  SHF.R.U32.HI R2, RZ, 0x8, R42 ;  /* 0x00000008ff027819 */ /* 0x000fe4000001162a */
[----:B------:R-:W-:Y:S02]  /*1ff0*/  SHF.R.U32.HI R3, RZ, 0x8, R35 ;  /* 0x00000008ff037819 */ /* 0x000fe40000011623 */
[----:B------:R-:W-:Y:S02]  /*2000*/  LOP3.LUT R7, R7, 0xffff, RZ, 0xc0, !PT ;  /* 0x0000ffff07077812 */ /* 0x000fe400078ec0ff */
[----:B------:R-:W-:Y:S02]  /*2010*/  LOP3.LUT R4, R2, 0xffff, RZ, 0xc0, !PT ;  /* 0x0000ffff02047812 */ /* 0x000fe400078ec0ff */
[----:B------:R-:W-:Y:S02]  /*2020*/  LOP3.LUT R3, R3, 0xffff, RZ, 0xc0, !PT ;  /* 0x0000ffff03037812 */ /* 0x000fe400078ec0ff */
[----:B------:R-:W-:-:S02]  /*2030*/  LOP3.LUT R32, R12, 0x1ff0, RZ, 0xc0, !PT ;  /* 0x00001ff00c207812 */ /* 0x000fc400078ec0ff */
[----:B------:R-:W-:Y:S01]  /*2040*/  PRMT R29, R7, 0x3340, R0 ;  /* 0x00003340071d7816 */ /* 0x000fe20000000000 */
[----:B------:R-:W0:Y:S01]  /*2050*/  LDC R12, c[0x0][0x248] ;  /* 0x00009200ff0c7b82 */ /* 0x000e220000000800 */
[----:B------:R-:W-:Y:S01]  /*2060*/  PRMT R30, R4, 0x3340, R3 ;  /* 0x00003340041e7816 */ /* 0x000fe20000000003 */
[----:B------:R-:W-:Y:S01]  /*2070*/  IMAD R3, R15, UR4, RZ ;  /* 0x000000040f037c24 */ /* 0x000fe2000f8e02ff */
[----:B------:R-:W-:Y:S02]  /*2080*/  SHF.R.U32.HI R2, RZ, 0x8, R39 ;  /* 0x00000008ff027819 */ /* 0x000fe40000011627 */
[----:B------:R-:W-:Y:S02]  /*2090*/  F2FP.SATFINITE.E4M3.F32.PACK_AB_MERGE_C R52, R53, R52, RZ ;  /* 0x000000343534723e */ /* 0x000fe400048070ff */
[----:B------:R-:W-:Y:S01]  /*20a0*/  LOP3.LUT R2, R2, 0xffff, RZ, 0xc0, !PT ;  /* 0x0000ffff02027812 */ /* 0x000fe200078ec0ff */
[----:B------:R1:W-:Y:S01]  /*20b0*/  STSM.16.M88.4 [R25], R8 ;  /* 0x0000000819007844 */ /* 0x0003e20000000200 */
[----:B------:R-:W-:-:S02]  /*20c0*/  F2FP.SATFINITE.E4M3.F32.PACK_AB_MERGE_C R54, R55, R54, RZ ;  /* 0x000000363736723e */ /* 0x000fc400048070ff */
[----:B------:R-:W-:Y:S01]  /*20d0*/  PRMT R43, R2, 0x3340, R1 ;  /* 0x00003340022b7816 */ /* 0x000fe20000000001 */
[----:B------:R-:W-:Y:S01]  /*20e0*/  BAR.SYNC.DEFER_BLOCKING 0x0 ;  /* 0x0000000000007b1d */ /* 0x000fe20000010000 */
[----:B------:R-:W-:Y:S02]  /*20f0*/  PRMT R45, R24, 0x5410, R29 ;  /* 0x00005410182d7816 */ /* 0x000fe4000000001d */
[----:B------:R-:W-:Y:S02]  /*2100*/  LOP3.LUT R52, R52, 0xffff, RZ, 0xc0, !PT ;  /* 0x0000ffff34347812 */ /* 0x000fe400078ec0ff */
[----:B------:R-:W-:Y:S02]  /*2110*/  LOP3.LUT R54, R54, 0xffff, RZ, 0xc0, !PT ;  /* 0x0000ffff36367812 */ /* 0x000fe400078ec0ff */
[C-C-:B------:R-:W-:Y:S02]  /*2120*/  LOP3.LUT R13, R26.reuse, 0x38, R23.reuse, 0xfe, !PT ;  /* 0x000000381a0d7812 */ /* 0x140fe400078efe17 */
[----:B------:R-:W-:-:S02]  /*2130*/  LOP3.LUT R15, R26, 0x34, R23, 0xfe, !PT ;  /* 0x000000341a0f7812 */ /* 0x000fc400078efe17 */
[----:B------:R-:W-:Y:S02]  /*2140*/  LOP3.LUT R28, R26, 0x30, R23, 0xfe, !PT ;  /* 0x000000301a1c7812 */ /* 0x000fe400078efe17 */
[----:B-1----:R-:W-:Y:S01]  /*2150*/  PRMT R11, R30, 0x5410, R43 ;  /* 0x000054101e0b7816 */ /* 0x002fe2000000002b */
[----:B0-----:R-:W-:Y:S01]  /*2160*/  IMAD R30, R17, R12, RZ ;  /* 0x0000000c111e7224 */ /* 0x001fe200078e02ff */
[--C-:B------:R-:W-:Y:S02]  /*2170*/  PRMT R8, R27, 0x4210, R52.reuse ;  /* 0x000042101b087816 */ /* 0x100fe40000000034 */
[----:B------:R-:W-:Y:S02]  /*2180*/  PRMT R9, R45, 0x5210, R52 ;  /* 0x000052102d097816 */ /* 0x000fe40000000034 */
[--C-:B------:R-:W-:Y:S02]  /*2190*/  PRMT R10, R47, 0x4210, R54.reuse ;  /* 0x000042102f0a7816 */ /* 0x100fe40000000036 */
[----:B------:R-:W-:-:S02]  /*21a0*/  PRMT R11, R11, 0x5210, R54 ;  /* 0x000052100b0b7816 */ /* 0x000fc40000000036 */
[C-C-:B------:R-:W-:Y:S01]  /*21b0*/  LOP3.LUT R24, R26.reuse, 0x2c, R23.reuse, 0xfe, !PT ;  /* 0x0000002c1a187812 */ /* 0x140fe200078efe17 */
[----:B------:R-:W0:Y:S01]  /*21c0*/  LDS.128 R4, [R32+UR8] ;  /* 0x0000000820047984 */ /* 0x000e220008000c00 */
[C-C-:B------:R-:W-:Y:S02]  /*21d0*/  LOP3.LUT R34, R26.reuse, 0x28, R23.reuse, 0xfe, !PT ;  /* 0x000000281a227812 */ /* 0x140fe400078efe17 */
[C-C-:B------:R-:W-:Y:S01]  /*21e0*/  LOP3.LUT R36, R26.reuse, 0x24, R23.reuse, 0xfe, !PT ;  /* 0x000000241a247812 */ /* 0x140fe200078efe17 */
[----:B------:R-:W-:Y:S01]  /*21f0*/  BAR.SYNC.DEFER_BLOCKING 0x0 ;  /* 0x0000000000007b1d */ /* 0x000fe20000010000 */
[C-C-:B------:R-:W-:Y:S02]  /*2200*/  LOP3.LUT R38, R26.reuse, 0x20, R23.reuse, 0xfe, !PT ;  /* 0x000000201a267812 */ /* 0x140fe400078efe17 */
[C-C-:B------:R-:W-:Y:S02]  /*2210*/  LOP3.LUT R29, R26.reuse, 0x1c, R23.reuse, 0xfe, !PT ;  /* 0x0000001c1a1d7812 */ /* 0x140fe400078efe17 */
[----:B------:R-:W-:-:S02]  /*2220*/  LOP3.LUT R31, R26, 0x18, R23, 0xfe, !PT ;  /* 0x000000181a1f7812 */ /* 0x000fc400078efe17 */
[C-C-:B------:R-:W-:Y:S02]  /*2230*/  LOP3.LUT R33, R26.reuse, 0x14, R23.reuse, 0xfe, !PT ;  /* 0x000000141a217812 */ /* 0x140fe400078efe17 */
[C-C-:B------:R-:W-:Y:S02]  /*2240*/  LOP3.LUT R35, R26.reuse, 0x10, R23.reuse, 0xfe, !PT ;  /* 0x000000101a237812 */ /* 0x140fe400078efe17 */
[C-C-:B------:R-:W-:Y:S02]  /*2250*/  LOP3.LUT R37, R26.reuse, 0xc, R23.reuse, 0xfe, !PT ;  /* 0x0000000c1a257812 */ /* 0x140fe400078efe17 */
[C-C-:B------:R-:W-:Y:S02]  /*2260*/  LOP3.LUT R39, R26.reuse, 0x8, R23.reuse, 0xfe, !PT ;  /* 0x000000081a277812 */ /* 0x140fe400078efe17 */
[----:B------:R-:W-:Y:S02]  /*2270*/  LOP3.LUT R41, R26, 0x4, R23, 0xfe, !PT ;  /* 0x000000041a297812 */ /* 0x000fe400078efe17 */
[----:B------:R-:W-:-:S02]  /*2280*/  LOP3.LUT R23, R23, UR9, RZ, 0xfc, !PT ;  /* 0x0000000917177c12 */ /* 0x000fc4000f8efcff */
[----:B------:R-:W-:Y:S02]  /*2290*/  IADD3 R2, P2, R3, UR6, RZ ;  /* 0x0000000603027c10 */ /* 0x000fe4000ff5e0ff */
[C---:B------:R-:W-:Y:S01]  /*22a0*/  ISETP.LT.AND P3, PT, R23.reuse, UR5, !P0 ;  /* 0x0000000517007c0c */ /* 0x040fe2000c761270 */
[----:B------:R-:W-:Y:S01]  /*22b0*/  IMAD R43, R23, R12, RZ ;  /* 0x0000000c172b7224 */ /* 0x000fe200078e02ff */
[----:B------:R-:W-:Y:S01]  /*22c0*/  LEA.HI.X.SX32 R3, R3, UR7, 0x1, P2 ;  /* 0x0000000703037c11 */ /* 0x000fe200090f0eff */
[----:B------:R1:W-:Y:S01]  /*22d0*/  STSM.16.M88.4 [R25], R8 ;  /* 0x0000000819007844 */ /* 0x0003e20000000200 */
[----:B------:R-:W-:Y:S01]  /*22e0*/  VIADD R23, R16, UR9 ;  /* 0x0000000910177c36 */ /* 0x000fe20008000000 */
[----:B------:R-:W-:Y:S01]  /*22f0*/  BAR.SYNC.DEFER_BLOCKING 0x0 ;  /* 0x0000000000007b1d */ /* 0x000fe20000010000 */
[----:B------:R-:W-:-:S03]  /*2300*/  IADD3 R26, P4, R43, R2, RZ ;  /* 0x000000022b1a7210 */ /* 0x000fc60007f9e0ff */
[C---:B------:R-:W-:Y:S01]  /*2310*/  ISETP.LT.AND P2, PT, R23.reuse, UR5, !P0 ;  /* 0x0000000517007c0c */ /* 0x040fe2000c741270 */
[----:B------:R-:W-:Y:S01]  /*2320*/  IMAD R23, R23, R12, RZ ;  /* 0x0000000c17177224 */ /* 0x000fe200078e02ff */
[-C--:B------:R-:W-:Y:S01]  /*2330*/  LEA.HI.X.SX32 R27, R43, R3.reuse, 0x1, P4 ;  /* 0x000000032b1b7211 */ /* 0x080fe200020f0eff */
[----:B------:R-:W-:Y:S01]  /*2340*/  IMAD R43, R12, 0x20, R43 ;  /* 0x000000200c2b7824 */ /* 0x000fe200078e022b */
[----:B------:R-:W-:Y:S02]  /*2350*/  ISETP.LT.AND P4, PT, R17, UR5, !P0 ;  /* 0x0000000511007c0c */ /* 0x000fe4000c781270 */
[C---:B------:R-:W-:Y:S02]  /*2360*/  IADD3 R16, P5, R23.reuse, R2, RZ ;  /* 0x0000000217107210 */ /* 0x040fe40007fbe0ff */
[----:B0-----:R-:W-:Y:S01]  /*2370*/  PRMT R47, R4, 0x7770, RZ ;  /* 0x00007770042f7816 */ /* 0x001fe200000000ff */
[----:B-1----:R-:W-:Y:S01]  /*2380*/  VIADD R9, R18, UR9 ;  /* 0x0000000912097c36 */ /* 0x002fe20008000000 */
[----:B------:R-:W-:-:S02]  /*2390*/  LEA.HI.X.SX32 R17, R23, R3, 0x1, P5 ;  /* 0x0000000317117211 */ /* 0x000fc400028f0eff */
[----:B------:R-:W-:Y:S01]  /*23a0*/  PRMT R45, R5, 0x7770, RZ ;  /* 0x00007770052d7816 */ /* 0x000fe200000000ff */
[-C--:B------:R-:W-:Y:S01]  /*23b0*/  IMAD R18, R9, R12.reuse, RZ ;  /* 0x0000000c09127224 */ /* 0x080fe200078e02ff */
[C---:B------:R-:W-:Y:S01]  /*23c0*/  ISETP.LT.AND P5, PT, R41.reuse, UR5, !P0 ;  /* 0x0000000529007c0c */ /* 0x040fe2000c7a1270 */
[----:B------:R-:W-:Y:S01]  /*23d0*/  IMAD R41, R41, R12, RZ ;  /* 0x0000000c29297224 */ /* 0x000fe200078e02ff */
[C---:B------:R-:W-:Y:S02]  /*23e0*/  IADD3 R10, P6, R30.reuse, R2, RZ ;  /* 0x000000021e0a7210 */ /* 0x040fe40007fde0ff */
[----:B------:R-:W-:Y:S02]  /*23f0*/  PRMT R23, R7, 0x7770, RZ ;  /* 0x0000777007177816 */ /* 0x000fe400000000ff */
[----:B------:R-:W-:Y:S01]  /*2400*/  LEA.HI.X.SX32 R11, R30, R3, 0x1, P6 ;  /* 0x000000031e0b7211 */ /* 0x000fe200030f0eff */
[----:B------:R0:W-:Y:S01]  /*2410*/  @P3 STG.E.U8 desc[UR12][R26.64], R47 ;  /* 0x0000002f1a003986 */ /* 0x0001e2000c10110c */
[----:B------:R-:W-:-:S02]  /*2420*/  ISETP.LT.AND P3, PT, R9, UR5, !P0 ;  /* 0x0000000509007c0c */ /* 0x000fc4000c761270 */
[----:B------:R-:W-:Y:S01]  /*2430*/  ISETP.LT.AND P6, PT, R39, UR5, !P0 ;  /* 0x0000000527007c0c */ /* 0x000fe2000c7c1270 */
[----:B------:R1:W-:Y:S01]  /*2440*/  @P2 STG.E.U8 desc[UR12][R16.64], R45 ;  /* 0x0000002d10002986 */ /* 0x0003e2000c10110c */
[----:B------:R-:W-:Y:S01]  /*2450*/  IADD3 R8, P2, R41, R2, RZ ;  /* 0x0000000229087210 */ /* 0x000fe20007f5e0ff */
[----:B------:R-:W-:Y:S01]  /*2460*/  IMAD R39, R39, R12, RZ ;  /* 0x0000000c27277224 */ /* 0x000fe200078e02ff */
[----:B------:R-:W-:Y:S02]  /*2470*/  PRMT R25, R4, 0x7771, RZ ;  /* 0x0000777104197816 */ /* 0x000fe400000000ff */
[----:B------:R-:W-:Y:S02]  /*2480*/  LEA.HI.X.SX32 R9, R41, R3, 0x1, P2 ;  /* 0x0000000329097211 */ /* 0x000fe400010f0eff */
[----:B------:R-:W-:-:S05]  /*2490*/  PRMT R41, R6, 0x7770, RZ ;  /* 0x0000777006297816 */ /* 0x000fca00000000ff */
[----:B------:R2:W-:Y:S01]  /*24a0*/  @P5 STG.E.U8 desc[UR12][R8.64], R41 ;  /* 0x0000002908005986 */ /* 0x0005e2000c10110c */
[CC--:B0-----:R-:W-:Y:S02]  /*24b0*/  IADD3 R26, P5, R18.reuse, R2.reuse, RZ ;  /* 0x00000002121a7210 */ /* 0x0c1fe40007fbe0ff */
[----:B-1----:R-:W-:Y:S01]  /*24c0*/  IADD3 R16, P2, R39, R2, RZ ;  /* 0x0000000227107210 */ /* 0x002fe20007f5e0ff */
[----:B------:R0:W-:Y:S01]  /*24d0*/  @P4 STG.E.U8 desc[UR12][R10.64], R23 ;  /* 0x000000170a004986 */ /* 0x0001e2000c10110c */
[C---:B------:R-:W-:Y:S01]  /*24e0*/  ISETP.LT.AND P4, PT, R37.reuse, UR5, !P0 ;  /* 0x0000000525007c0c */ /* 0x040fe2000c781270 */
[----:B------:R-:W-:Y:S01]  /*24f0*/  IMAD R37, R37, R12, RZ ;  /* 0x0000000c25257224 */ /* 0x000fe200078e02ff */
[-C--:B------:R-:W-:Y:S02]  /*2500*/  LEA.HI.X.SX32 R27, R18, R3.reuse, 0x1, P5 ;  /* 0x00000003121b7211 */ /* 0x080fe400028f0eff */
[----:B------:R-:W-:Y:S02]  /*2510*/  LEA.HI.X.SX32 R17, R39, R3, 0x1, P2 ;  /* 0x0000000327117211 */ /* 0x000fe400010f0eff */
[----:B------:R-:W-:-:S02]  /*2520*/  PRMT R39, R5, 0x7771, RZ ;  /* 0x0000777105277816 */ /* 0x000fc400000000ff */
[----:B--2---:R-:W-:Y:S01]  /*2530*/  IADD3 R8, P5, R37, R2, RZ ;  /* 0x0000000225087210 */ /* 0x004fe20007fbe0ff */
[----:B------:R1:W-:Y:S01]  /*2540*/  @P6 STG.E.U8 desc[UR12][R16.64], R25 ;  /* 0x0000001910006986 */ /* 0x0003e2000c10110c */
[C---:B------:R-:W-:Y:S01]  /*2550*/  ISETP.LT.AND P6, PT, R19.reuse, UR5, !P0 ;  /* 0x0000000513007c0c */ /* 0x040fe2000c7c1270 */
[----:B0-----:R-:W-:Y:S01]  /*2560*/  IMAD R11, R19, R12, RZ ;  /* 0x0000000c130b7224 */ /* 0x001fe200078e02ff */
[-C--:B------:R-:W-:Y:S01]  /*2570*/  LEA.HI.X.SX32 R9, R37, R3.reuse, 0x1, P5 ;  /* 0x0000000325097211 */ /* 0x080fe200028f0eff */
[----:B------:R-:W-:Y:S01]  /*2580*/  @P3 STG.E.U8 desc[UR12][R26.64], R39 ;  /* 0x000000271a003986 */ /* 0x000fe2000c10110c */
[----:B------:R-:W-:Y:S01]  /*2590*/  PRMT R23, R6, 0x7771, RZ ;  /* 0x0000777106177816 */ /* 0x000fe200000000ff */
[----:B------:R-:W-:Y:S01]  /*25a0*/  VIADD R19, R20, UR9 ;  /* 0x0000000914137c36 */ /* 0x000fe20008000000 */
[----:B------:R-:W-:Y:S02]  /*25b0*/  IADD3 R10, P3, R11, R2, RZ ;  /* 0x000000020b0a7210 */ /* 0x000fe40007f7e0ff */
[----:B------:R-:W-:Y:S01]  /*25c0*/  ISETP.LT.AND P2, PT, R28, UR5, !P0 ;  /* 0x000000051c007c0c */ /* 0x000fe2000c741270 */
[----:B------:R0:W-:Y:S01]  /*25d0*/  @P4 STG.E.U8 desc[UR12][R8.64], R23 ;  /* 0x0000001708004986 */ /* 0x0001e2000c10110c */
[C---:B------:R-:W-:Y:S01]  /*25e0*/  ISETP.LT.AND P4, PT, R35.reuse, UR5, !P0 ;  /* 0x0000000523007c0c */ /* 0x040fe2000c781270 */
[-C--:B------:R-:W-:Y:S01]  /*25f0*/  IMAD R35, R35, R12.reuse, RZ ;  /* 0x0000000c23237224 */ /* 0x080fe200078e02ff */
[----:B------:R-:W-:Y:S01]  /*2600*/  LEA.HI.X.SX32 R11, R11, R3, 0x1, P3 ;  /* 0x000000030b0b7211 */ /* 0x000fe200018f0eff */
[----:B------:R-:W-:Y:S01]  /*2610*/  IMAD R20, R19, R12, RZ ;  /* 0x0000000c13147224 */ /* 0x000fe200078e02ff */
[----:B-1----:R-:W-:-:S02]  /*2620*/  PRMT R25, R7, 0x7771, RZ ;  /* 0x0000777107197816 */ /* 0x002fc400000000ff */
[----:B------:R-:W-:Y:S02]  /*2630*/  IADD3 R16, P5, R35, R2, RZ ;  /* 0x0000000223107210 */ /* 0x000fe40007fbe0ff */
[----:B------:R-:W-:Y:S01]  /*2640*/  ISETP.LT.AND P3, PT, R19, UR5, !P0 ;  /* 0x0000000513007c0c */ /* 0x000fe2000c761270 */
[----:B------:R1:W-:Y:S01]  /*2650*/  @P6 STG.E.U8 desc[UR12][R10.64], R25 ;  /* 0x000000190a006986 */ /* 0x0003e2000c10110c */
[----:B------:R-:W-:Y:S01]  /*2660*/  LEA.HI.X.SX32 R17, R35, R3, 0x1, P5 ;  /* 0x0000000323117211 */ /* 0x000fe200028f0eff */
[----:B0-----:R-:W-:Y:S01]  /*2670*/  VIADD R9, R21, UR9 ;  /* 0x0000000915097c36 */ /* 0x001fe20008000000 */
[C---:B------:R-:W-:Y:S01]  /*2680*/  ISETP.LT.AND P5, PT, R33.reuse, UR5, !P0 ;  /* 0x0000000521007c0c */ /* 0x040fe2000c7a1270 */
[----:B------:R-:W-:Y:S01]  /*2690*/  IMAD R33, R33, R12, RZ ;  /* 0x0000000c21217224 */ /* 0x000fe200078e02ff */
[----:B------:R-:W-:Y:S02]  /*26a0*/  PRMT R23, R4, 0x7772, RZ ;  /* 0x0000777204177816 */ /* 0x000fe400000000ff */
[----:B------:R-:W-:-:S02]  /*26b0*/  IADD3 R18, P6, R20, R2, RZ ;  /* 0x0000000214127210 */ /* 0x000fc40007fde0ff */
[----:B------:R-:W-:Y:S01]  /*26c0*/  PRMT R27, R5, 0x7772, RZ ;  /* 0x00007772051b7816 */ /* 0x000fe200000000ff */
[----:B------:R0:W-:Y:S01]  /*26d0*/  @P4 STG.E.U8 desc[UR12][R16.64], R23 ;  /* 0x0000001710004986 */ /* 0x0001e2000c10110c */
[-C--:B------:R-:W-:Y:S01]  /*26e0*/  LEA.HI.X.SX32 R19, R20, R3.reuse, 0x1, P6 ;  /* 0x0000000314137211 */ /* 0x080fe200030f0eff */
[----:B-1----:R-:W-:Y:S01]  /*26f0*/  IMAD R25, R9, R12, RZ ;  /* 0x0000000c09197224 */ /* 0x002fe200078e02ff */
[----:B------:R-:W-:Y:S02]  /*2700*/  IADD3 R20, P4, R33, R2, RZ ;  /* 0x0000000221147210 */ /* 0x000fe40007f9e0ff */
[----:B------:R-:W-:Y:S01]  /*2710*/  ISETP.LT.AND P6, PT, R9, UR5, !P0 ;  /* 0x0000000509007c0c */ /* 0x000fe2000c7c1270 */
[----:B------:R1:W-:Y:S01]  /*2720*/  @P3 STG.E.U8 desc[UR12][R18.64], R27 ;  /* 0x0000001b12003986 */ /* 0x0003e2000c10110c */
[----:B------:R-:W-:Y:S02]  /*2730*/  LEA.HI.X.SX32 R21, R33, R3, 0x1, P4 ;  /* 0x0000000321157211 */ /* 0x000fe400020f0eff */
[----:B------:R-:W-:Y:S01]  /*2740*/  PRMT R33, R6, 0x7772, RZ ;  /* 0x0000777206217816 */ /* 0x000fe200000000ff */
[----:B------:R-:W2:Y:S01]  /*2750*/  LDS.128 R8, [R32+UR8] ;  /* 0x0000000820087984 */ /* 0x000ea20008000c00 */
[C---:B------:R-:W-:Y:S01]  /*2760*/  ISETP.LT.AND P4, PT, R31.reuse, UR5, !P0 ;  /* 0x000000051f007c0c */ /* 0x040fe2000c781270 */
[----:B------:R-:W-:Y:S01]  /*2770*/  IMAD R31, R31, R12, RZ ;  /* 0x0000000c1f1f7224 */ /* 0x000fe200078e02ff */
[----:B0-----:R-:W-:Y:S01]  /*2780*/  IADD3 R16, P3, R25, R2, RZ ;  /* 0x0000000219107210 */ /* 0x001fe20007f7e0ff */
[----:B------:R0:W-:Y:S01]  /*2790*/  @P5 STG.E.U8 desc[UR12][R20.64], R33 ;  /* 0x0000002114005986 */ /* 0x0001e2000c10110c */
[----:B------:R-:W-:-:S02]  /*27a0*/  VIADD R23, R22, UR9 ;  /* 0x0000000916177c36 */ /* 0x000fc40008000000 */
[-C--:B------:R-:W-:Y:S02]  /*27b0*/  LEA.HI.X.SX32 R17, R25, R3.reuse, 0x1, P3 ;  /* 0x0000000319117211 */ /* 0x080fe400018f0eff */
[----:B-1----:R-:W-:Y:S02]  /*27c0*/  IADD3 R18, P5, R31, R2, RZ ;  /* 0x000000021f127210 */ /* 0x002fe40007fbe0ff */
[----:B------:R-:W-:Y:S02]  /*27d0*/  PRMT R27, R7, 0x7772, RZ ;  /* 0x00007772071b7816 */ /* 0x000fe400000000ff */
[----:B------:R-:W-:Y:S02]  /*27e0*/  LEA.HI.X.SX32 R19, R31, R3, 0x1, P5 ;  /* 0x000000031f137211 */ /* 0x000fe400028f0eff */
[----:B------:R-:W-:Y:S01]  /*27f0*/  PRMT R25, R4, 0x7773, RZ ;  /* 0x0000777304197816 */ /* 0x000fe200000000ff */
[C---:B------:R-:W-:Y:S01]  /*2800*/  IMAD R4, R23.reuse, R12, RZ ;  /* 0x0000000c17047224 */ /* 0x040fe200078e02ff */
[----:B------:R-:W-:Y:S01]  /*2810*/  ISETP.LT.AND P3, PT, R23, UR5, !P0 ;  /* 0x0000000517007c0c */ /* 0x000fe2000c761270 */
[----:B------:R1:W-:Y:S01]  /*2820*/  @P6 STG.E.U8 desc[UR12][R16.64], R27 ;  /* 0x0000001b10006986 */ /* 0x0003e2000c10110c */
[----:B------:R-:W-:Y:S01]  /*2830*/  VIADD R23, R0, UR9 ;  /* 0x0000000900177c36 */ /* 0x000fe20008000000 */
[----:B------:R-:W-:-:S02]  /*2840*/  PRMT R31, R5, 0x7773, RZ ;  /* 0x00007773051f7816 */ /* 0x000fc400000000ff */
[----:B------:R3:W-:Y:S01]  /*2850*/  @P4 STG.E.U8 desc[UR12][R18.64], R25 ;  /* 0x0000001912004986 */ /* 0x0007e2000c10110c */
[C---:B------:R-:W-:Y:S01]  /*2860*/  ISETP.LT.AND P4, PT, R29.reuse, UR5, !P0 ;  /* 0x000000051d007c0c */ /* 0x040fe2000c781270 */
[----:B------:R-:W-:Y:S01]  /*2870*/  IMAD R29, R29, R12, RZ ;  /* 0x0000000c1d1d7224 */ /* 0x000fe200078e02ff */
[----:B0-----:R-:W-:Y:S02]  /*2880*/  IADD3 R20, P5, R4, R2, RZ ;  /* 0x0000000204147210 */ /* 0x001fe40007fbe0ff */
[----:B------:R-:W-:Y:S02]  /*2890*/  LEA.HI R0, R14, UR9, RZ, 0x18 ;  /* 0x000000090e007c11 */ /* 0x000fe4000f8fc0ff */
[----:B------:R-:W-:Y:S02]  /*28a0*/  LEA.HI.X.SX32 R21, R4, R3, 0x1, P5 ;  /* 0x0000000304157211 */ /* 0x000fe400028f0eff */
[C---:B------:R-:W-:Y:S01]  /*28b0*/  ISETP.LT.AND P5, PT, R23.reuse, UR5, !P0 ;  /* 0x0000000517007c0c */ /* 0x040fe2000c7a1270 */
[----:B------:R-:W-:Y:S01]  /*28c0*/  IMAD R23, R23, R12, RZ ;  /* 0x0000000c17177224 */ /* 0x000fe200078e02ff */
[----:B------:R-:W-:Y:S01]  /*28d0*/  IADD3 R4, P6, R29, R2, RZ ;  /* 0x000000021d047210 */ /* 0x000fe20007fde0ff */
[----:B------:R0:W-:Y:S01]  /*28e0*/  @P3 STG.E.U8 desc[UR12][R20.64], R31 ;  /* 0x0000001f14003986 */ /* 0x0001e2000c10110c */
[----:B-1----:R-:W-:-:S02]  /*28f0*/  PRMT R27, R6, 0x7773, RZ ;  /* 0x00007773061b7816 */ /* 0x002fc400000000ff */
[-C--:B------:R-:W-:Y:S02]  /*2900*/  LEA.HI.X.SX32 R5, R29, R3.reuse, 0x1, P6 ;  /* 0x000000031d057211 */ /* 0x080fe400030f0eff */
[----:B------:R-:W-:Y:S02]  /*2910*/  ISETP.LT.AND P3, PT, R38, UR5, !P0 ;  /* 0x0000000526007c0c */ /* 0x000fe4000c761270 */
[-C--:B------:R-:W-:Y:S01]  /*2920*/  IADD3 R16, P6, R23, R2.reuse, RZ ;  /* 0x0000000217107210 */ /* 0x080fe20007fde0ff */
[----:B------:R1:W-:Y:S01]  /*2930*/  @P4 STG.E.U8 desc[UR12][R4.64], R27 ;  /* 0x0000001b04004986 */ /* 0x0003e2000c10110c */
[----:B---3--:R-:W-:Y:S01]  /*2940*/  PRMT R25, R7, 0x7773, RZ ;  /* 0x0000777307197816 */ /* 0x008fe200000000ff */
[C---:B------:R-:W-:Y:S01]  /*2950*/  VIADD R7, R0.reuse, 0x22 ;  /* 0x0000002200077836 */ /* 0x040fe20000000000 */
[-C--:B------:R-:W-:Y:S01]  /*2960*/  LEA.HI.X.SX32 R17, R23, R3.reuse, 0x1, P6 ;  /* 0x0000000317117211 */ /* 0x080fe200030f0eff */
[----:B0-----:R-:W-:Y:S01]  /*2970*/  VIADD R21, R0, 0x26 ;  /* 0x0000002600157836 */ /* 0x001fe20000000000 */
[----:B------:R-:W-:Y:S01]  /*2980*/  IADD3 R6, P4, R43, R2, RZ ;  /* 0x000000022b067210 */ /* 0x000fe20007f9e0ff */
[C---:B------:R-:W-:Y:S01]  /*2990*/  IMAD R14, R7.reuse, R12, RZ ;  /* 0x0000000c070e7224 */ /* 0x040fe200078e02ff */
[----:B------:R-:W-:Y:S01]  /*29a0*/  ISETP.LT.AND P6, PT, R7, UR5, !P0 ;  /* 0x0000000507007c0c */ /* 0x000fe2000c7c1270 */
[----:B------:R0:W-:Y:S01]  /*29b0*/  @P5 STG.E.U8 desc[UR12][R16.64], R25 ;  /* 0x0000001910005986 */ /* 0x0001e2000c10110c */
[----:B------:R-:W-:Y:S01]  /*29c0*/  LEA.HI.X.SX32 R7, R43, R3, 0x1, P4 ;  /* 0x000000032b077211 */ /* 0x000fe200020f0eff */
[----:B------:R-:W-:Y:S01]  /*29d0*/  IMAD R43, R12, 0x4, R43 ;  /* 0x000000040c2b7824 */ /* 0x000fe200078e022b */
[----:B--2---:R-:W-:-:S02]  /*29e0*/  PRMT R23, R8, 0x7770, RZ ;  /* 0x0000777008177816 */ /* 0x004fc400000000ff */
[----:B------:R-:W-:Y:S02]  /*29f0*/  ISETP.LT.AND P5, PT, R36, UR5, !P0 ;  /* 0x0000000524007c0c */ /* 0x000fe4000c7a1270 */
[CC--:B------:R-:W-:Y:S01]  /*2a00*/  IADD3 R18, P4, R14.reuse, R2.reuse, RZ ;  /* 0x000000020e127210 */ /* 0x0c0fe20007f9e0ff */
[----:B------:R2:W-:Y:S01]  /*2a10*/  @P3 STG.E.U8 desc[UR12][R6.64], R23 ;  /* 0x0000001706003986 */ /* 0x0005e2000c10110c */
[----:B-1----:R-:W-:Y:S02]  /*2a20*/  IADD3 R4, P3, R43, R2, RZ ;  /* 0x000000022b047210 */ /* 0x002fe40007f7e0ff */
[-C--:B------:R-:W-:Y:S01]  /*2a30*/  LEA.HI.X.SX32 R19, R14, R3.reuse, 0x1, P4 ;  /* 0x000000030e137211 */ /* 0x080fe200020f0eff */
[----:B------:R-:W-:Y:S01]  /*2a40*/  IMAD R14, R21, R12, RZ ;  /* 0x0000000c150e7224 */ /* 0x000fe200078e02ff */
[----:B0-----:R-:W-:Y:S02]  /*2a50*/  PRMT R25, R9, 0x7770, RZ ;  /* 0x0000777009197816 */ /* 0x001fe400000000ff */
[----:B------:R-:W-:Y:S01]  /*2a60*/  ISETP.LT.AND P4, PT, R21, UR5, !P0 ;  /* 0x0000000515007c0c */ /* 0x000fe2000c781270 */
[----:B------:R-:W-:Y:S01]  /*2a70*/  VIADD R21, R0, 0x2e ;  /* 0x0000002e00157836 */ /* 0x000fe20000000000 */
[-C--:B------:R-:W-:Y:S01]  /*2a80*/  LEA.HI.X.SX32 R5, R43, R3.reuse, 0x1, P3 ;  /* 0x000000032b057211 */ /* 0x080fe200018f0eff */
[----:B------:R0:W-:Y:S01]  /*2a90*/  @P6 STG.E.U8 desc[UR12][R18.64], R25 ;  /* 0x0000001912006986 */ /* 0x0001e2000c10110c */
[----:B------:R-:W-:Y:S01]  /*2aa0*/  PRMT R27, R10, 0x7770, RZ ;  /* 0x000077700a1b7816 */ /* 0x000fe200000000ff */
[----:B------:R-:W-:Y:S01]  /*2ab0*/  IMAD R43, R12, 0x4, R43 ;  /* 0x000000040c2b7824 */ /* 0x000fe200078e022b */
[----:B------:R-:W-:Y:S01]  /*2ac0*/  IADD3 R16, P6, R14, R2, RZ ;  /* 0x000000020e107210 */ /* 0x000fe20007fde0ff */
[----:B--2---:R-:W-:Y:S01]  /*2ad0*/  VIADD R7, R0, 0x2a ;  /* 0x0000002a00077836 */ /* 0x004fe20000000000 */
[----:B------:R-:W-:Y:S01]  /*2ae0*/  ISETP.LT.AND P3, PT, R34, UR5, !P0 ;  /* 0x0000000522007c0c */ /* 0x000fe2000c761270 */
[----:B------:R-:W-:Y:S01]  /*2af0*/  @P5 STG.E.U8 desc[UR12][R4.64], R27 ;  /* 0x0000001b04005986 */ /* 0x000fe2000c10110c */
[----:B------:R-:W-:Y:S01]  /*2b00*/  LEA.HI.X.SX32 R17, R14, R3, 0x1, P6 ;  /* 0x000000030e117211 */ /* 0x000fe200030f0eff */
[----:B------:R-:W-:Y:S01]  /*2b10*/  IMAD R14, R7, R12, RZ ;  /* 0x0000000c070e7224 */ /* 0x000fe200078e02ff */
[----:B------:R-:W-:-:S02]  /*2b20*/  PRMT R23, R11, 0x7770, RZ ;  /* 0x000077700b177816 */ /* 0x000fc400000000ff */
[-C--:B------:R-:W-:Y:S02]  /*2b30*/  IADD3 R6, P5, R43, R2.reuse, RZ ;  /* 0x000000022b067210 */ /* 0x080fe40007fbe0ff */
[----:B------:R-:W-:Y:S01]  /*2b40*/  ISETP.LT.AND P6, PT, R7, UR5, !P0 ;  /* 0x0000000507007c0c */ /* 0x000fe2000c7c1270 */
[----:B------:R1:W-:Y:S01]  /*2b50*/  @P4 STG.E.U8 desc[UR12][R16.64], R23 ;  /* 0x0000001710004986 */ /* 0x0003e2000c10110c */
[-C--:B------:R-:W-:Y:S01]  /*2b60*/  LEA.HI.X.SX32 R7, R43, R3.reuse, 0x1, P5 ;  /* 0x000000032b077211 */ /* 0x080fe200028f0eff */
[----:B------:R-:W-:Y:S01]  /*2b70*/  IMAD R43, R12, 0x4, R43 ;  /* 0x000000040c2b7824 */ /* 0x000fe200078e022b */
[----:B0-----:R-:W-:Y:S02]  /*2b80*/  PRMT R25, R8, 0x7771, RZ ;  /* 0x0000777108197816 */ /* 0x001fe400000000ff */
[----:B------:R-:W-:Y:S02]  /*2b90*/  IADD3 R18, P4, R14, R2, RZ ;  /* 0x000000020e127210 */ /* 0x000fe40007f9e0ff */
[----:B------:R-:W-:Y:S01]  /*2ba0*/  ISETP.LT.AND P5, PT, R24, UR5, !P0 ;  /* 0x0000000518007c0c */ /* 0x000fe2000c7a1270 */
[----:B------:R0:W-:Y:S01]  /*2bb0*/  @P3 STG.E.U8 desc[UR12][R6.64], R25 ;  /* 0x0000001906003986 */ /* 0x0001e2000c10110c */
[C---:B------:R-:W-:Y:S01]  /*2bc0*/  ISETP.LT.AND P3, PT, R21.reuse, UR5, !P0 ;  /* 0x0000000515007c0c */ /* 0x040fe2000c761270 */
[----:B------:R-:W-:Y:S01]  /*2bd0*/  IMAD R21, R21, R12, RZ ;  /* 0x0000000c15157224 */ /* 0x000fe200078e02ff */
[----:B------:R-:W-:Y:S01]  /*2be0*/  LEA.HI.X.SX32 R19, R14, R3, 0x1, P4 ;  /* 0x000000030e137211 */ /* 0x000fe200020f0eff */
[----:B-1----:R-:W-:Y:S01]  /*2bf0*/  VIADD R17, R0, 0x32 ;  /* 0x0000003200117836 */ /* 0x002fe20000000000 */
[----:B------:R-:W-:-:S02]  /*2c00*/  PRMT R23, R9, 0x7771, RZ ;  /* 0x0000777109177816 */ /* 0x000fc400000000ff */
[----:B------:R-:W-:Y:S01]  /*2c10*/  IADD3 R4, P4, R43, R2, RZ ;  /* 0x000000022b047210 */ /* 0x000fe20007f9e0ff */
[----:B------:R-:W-:Y:S01]  /*2c20*/  IMAD R20, R17, R12, RZ ;  /* 0x0000000c11147224 */ /* 0x000fe200078e02ff */
[----:B------:R-:W-:Y:S01]  /*2c30*/  PRMT R29, R10, 0x7771, RZ ;  /* 0x000077710a1d7816 */ /* 0x000fe200000000ff */
[----:B------:R1:W-:Y:S01]  /*2c40*/  @P6 STG.E.U8 desc[UR12][R18.64], R23 ;  /* 0x0000001712006986 */ /* 0x0003e2000c10110c */
[-C--:B------:R-:W-:Y:S02]  /*2c50*/  IADD3 R16, P6, R21, R2.reuse, RZ ;  /* 0x0000000215107210 */ /* 0x080fe40007fde0ff */
[-C--:B------:R-:W-:Y:S01]  /*2c60*/  LEA.HI.X.SX32 R5, R43, R3.reuse, 0x1, P4 ;  /* 0x000000032b057211 */ /* 0x080fe200020f0eff */
[----:B------:R-:W-:Y:S01]  /*2c70*/  IMAD R43, R12, 0x4, R43 ;  /* 0x000000040c2b7824 */ /* 0x000fe200078e022b */
[----:B------:R-:W-:Y:S02]  /*2c80*/  ISETP.LT.AND P4, PT, R17, UR5, !P0 ;  /* 0x0000000511007c0c */ /* 0x000fe4000c781270 */
[-C--:B------:R-:W-:Y:S01]  /*2c90*/  LEA.HI.X.SX32 R17, R21, R3.reuse, 0x1, P6 ;  /* 0x0000000315117211 */ /* 0x080fe200030f0eff */
[----:B------:R-:W-:Y:S01]  /*2ca0*/  @P5 STG.E.U8 desc[UR12][R4.64], R29 ;  /* 0x0000001d04005986 */ /* 0x000fe2000c10110c */
[----:B------:R-:W-:Y:S01]  /*2cb0*/  PRMT R27, R11, 0x7771, RZ ;  /* 0x000077710b1b7816 */ /* 0x000fe200000000ff */
[C---:B------:R-:W-:Y:S01]  /*2cc0*/  VIADD R21, R0.reuse, 0x3a ;  /* 0x0000003a00157836 */ /* 0x040fe20000000000 */
[CC--:B0-----:R-:W-:Y:S01]  /*2cd0*/  IADD3 R6, P5, R43.reuse, R2.reuse, RZ ;  /* 0x000000022b067210 */ /* 0x0c1fe20007fbe0ff */
[----:B-1----:R-:W-:Y:S01]  /*2ce0*/  VIADD R19, R0, 0x3e ;  /* 0x0000003e00137836 */ /* 0x002fe20000000000 */
[----:B------:R-:W-:Y:S01]  /*2cf0*/  IADD3 R14, P6, R20, R2, RZ ;  /* 0x00000002140e7210 */ /* 0x000fe20007fde0ff */
[----:B------:R0:W-:Y:S01]  /*2d00*/  @P3 STG.E.U8 desc[UR12][R16.64], R27 ;  /* 0x0000001b10003986 */ /* 0x0001e2000c10110c */
[-C--:B------:R-:W-:Y:S01]  /*2d10*/  LEA.HI.X.SX32 R7, R43, R3.reuse, 0x1, P5 ;  /* 0x000000032b077211 */ /* 0x080fe200028f0eff */
[----:B------:R-:W-:Y:S01]  /*2d20*/  IMAD R43, R12, 0x4, R43 ;  /* 0x000000040c2b7824 */ /* 0x000fe200078e022b */
[----:B------:R-:W-:Y:S01]  /*2d30*/  ISETP.LT.AND P3, PT, R13, UR5, !P0 ;  /* 0x000000050d007c0c */ /* 0x000fe2000c761270 */
[----:B------:R-:W-:Y:S01]  /*2d40*/  VIADD R13, R0, 0x36 ;  /* 0x00000036000d7836 */ /* 0x000fe20000000000 */
[----:B------:R-:W-:Y:S01]  /*2d50*/  PRMT R25, R8, 0x7772, RZ ;  /* 0x0000777208197816 */ /* 0x000fe200000000ff */
[-C--:B------:R-:W-:Y:S01]  /*2d60*/  IMAD R18, R21, R12.reuse, RZ ;  /* 0x0000000c15127224 */ /* 0x080fe200078e02ff */
[----:B------:R-:W-:Y:S01]  /*2d70*/  ISETP.LT.AND P5, PT, R15, UR5, !P0 ;  /* 0x000000050f007c0c */ /* 0x000fe2000c7a1270 */
[----:B------:R-:W-:Y:S01]  /*2d80*/  IMAD R0, R13, R12, RZ ;  /* 0x0000000c0d007224 */ /* 0x000fe200078e02ff */
[----:B------:R-:W-:Y:S01]  /*2d90*/  LEA.HI.X.SX32 R15, R20, R3, 0x1, P6 ;  /* 0x00000003140f7211 */ /* 0x000fe200030f0eff */
[----:B------:R1:W-:Y:S01]  /*2da0*/  @P2 STG.E.U8 desc[UR12][R6.64], R25 ;  /* 0x0000001906002986 */ /* 0x0003e2000c10110c */
[----:B------:R-:W-:Y:S01]  /*2db0*/  PRMT R23, R9, 0x7772, RZ ;  /* 0x0000777209177816 */ /* 0x000fe200000000ff */
[----:B0-----:R-:W-:-:S02]  /*2dc0*/  IMAD R17, R12, 0x4, R43 ;  /* 0x000000040c117824 */ /* 0x001fc400078e022b */
[----:B------:R-:W-:Y:S02]  /*2dd0*/  IMAD R20, R19, R12, RZ ;  /* 0x0000000c13147224 */ /* 0x000fe400078e02ff */
[----:B------:R0:W-:Y:S01]  /*2de0*/  @P4 STG.E.U8 desc[UR12][R14.64], R23 ;  /* 0x000000170e004986 */ /* 0x0001e2000c10110c */
[----:B------:R-:W-:-:S04]  /*2df0*/  IADD3 R4, P4, R43, R2, RZ ;  /* 0x000000022b047210 */ /* 0x000fc80007f9e0ff */
[-C--:B------:R-:W-:Y:S02]  /*2e00*/  LEA.HI.X.SX32 R5, R43, R3.reuse, 0x1, P4 ;  /* 0x000000032b057211 */ /* 0x080fe400020f0eff */
[CC--:B-1----:R-:W-:Y:S02]  /*2e10*/  IADD3 R6, P2, R0.reuse, R2.reuse, RZ ;  /* 0x0000000200067210 */ /* 0x0c2fe40007f5e0ff */
[C---:B------:R-:W-:Y:S02]  /*2e20*/  IADD3 R16, P4, R17.reuse, R2, RZ ;  /* 0x0000000211107210 */ /* 0x040fe40007f9e0ff */
[-C--:B------:R-:W-:Y:S01]  /*2e30*/  LEA.HI.X.SX32 R7, R0, R3.reuse, 0x1, P2 ;  /* 0x0000000300077211 */ /* 0x080fe200010f0eff */
[----:B0-----:R-:W-:Y:S01]  /*2e40*/  IMAD R15, R12, 0x4, R17 ;  /* 0x000000040c0f7824 */ /* 0x001fe200078e0211 */
[----:B------:R-:W-:Y:S02]  /*2e50*/  LEA.HI.X.SX32 R17, R17, R3, 0x1, P4 ;  /* 0x0000000311117211 */ /* 0x000fe400020f0eff */
[----:B------:R-:W-:-:S02]  /*2e60*/  ISETP.LT.AND P4, PT, R13, UR5, !P0 ;  /* 0x000000050d007c0c */ /* 0x000fc4000c781270 */
[CC--:B------:R-:W-:Y:S02]  /*2e70*/  IADD3 R14, P2, R15.reuse, R2.reuse, RZ ;  /* 0x000000020f0e7210 */ /* 0x0c0fe40007f5e0ff */
[----:B------:R-:W-:Y:S02]  /*2e80*/  IADD3 R12, P6, R18, R2, RZ ;  /* 0x00000002120c7210 */ /* 0x000fe40007fde0ff */
[----:B------:R-:W-:Y:S02]  /*2e90*/  LEA.HI.X.SX32 R15, R15, R3, 0x1, P2 ;  /* 0x000000030f0f7211 */ /* 0x000fe400010f0eff */
[----:B------:R-:W-:Y:S02]  /*2ea0*/  ISETP.LT.AND P2, PT, R21, UR5, !P0 ;  /* 0x0000000515007c0c */ /* 0x000fe4000c741270 */
[----:B------:R-:W-:Y:S02]  /*2eb0*/  ISETP.LT.AND P0, PT, R19, UR5, !P0 ;  /* 0x0000000513007c0c */ /* 0x000fe4000c701270 */
[----:B------:R-:W-:-:S02]  /*2ec0*/  PRMT R25, R10, 0x7772, RZ ;  /* 0x000077720a197816 */ /* 0x000fc400000000ff */
[----:B------:R-:W-:Y:S02]  /*2ed0*/  PRMT R23, R11, 0x7772, RZ ;  /* 0x000077720b177816 */ /* 0x000fe400000000ff */
[----:B------:R-:W-:Y:S01]  /*2ee0*/  PRMT R21, R8, 0x7773, RZ ;  /* 0x0000777308157816 */ /* 0x000fe200000000ff */
[----:B------:R0:W-:Y:S01]  /*2ef0*/  @P5 STG.E.U8 desc[UR12][R4.64], R25 ;  /* 0x0000001904005986 */ /* 0x0001e2000c10110c */
[----:B------:R-:W-:Y:S02]  /*2f00*/  LEA.HI.X.SX32 R13, R18, R3, 0x1, P6 ;  /* 0x00000003120d7211 */ /* 0x000fe400030f0eff */
[----:B------:R-:W-:Y:S01]  /*2f10*/  PRMT R19, R9, 0x7773, RZ ;  /* 0x0000777309137816 */ /* 0x000fe200000000ff */
[----:B------:R0:W-:Y:S01]  /*2f20*/  @P4 STG.E.U8 desc[UR12][R6.64], R23 ;  /* 0x0000001706004986 */ /* 0x0001e2000c10110c */
[----:B------:R-:W-:Y:S02]  /*2f30*/  PRMT R9, R10, 0x7773, RZ ;  /* 0x000077730a097816 */ /* 0x000fe400000000ff */
[----:B------:R-:W-:Y:S01]  /*2f40*/  IADD3 R2, P6, R20, R2, RZ ;  /* 0x0000000214027210 */ /* 0x000fe20007fde0ff */
[----:B------:R0:W-:Y:S01]  /*2f50*/  @P3 STG.E.U8 desc[UR12][R16.64], R21 ;  /* 0x0000001510003986 */ /* 0x0001e2000c10110c */
[----:B------:R-:W-:-:S02]  /*2f60*/  PRMT R11, R11, 0x7773, RZ ;  /* 0x000077730b0b7816 */ /* 0x000fc400000000ff */
[----:B------:R-:W-:Y:S01]  /*2f70*/  LEA.HI.X.SX32 R3, R20, R3, 0x1, P6 ;  /* 0x0000000314037211 */ /* 0x000fe200030f0eff */
[----:B------:R0:W-:Y:S04]  /*2f80*/  @P2 STG.E.U8 desc[UR12][R12.64], R19 ;  /* 0x000000130c002986 */ /* 0x0001e8000c10110c */
[----:B------:R0:W-:Y:S01]  /*2f90*/  @P1 STG.E.U8 desc[UR12][R14.64], R9 ;  /* 0x000000090e001986 */ /* 0x0001e2000c10110c */
[----:B------:R-:W-:Y:S05]  /*2fa0*/  @!P0 EXIT ;  /* 0x000000000000894d */ /* 0x000fea0003800000 */
[----:B------:R-:W-:Y:S01]  /*2fb0*/  STG.E.U8 desc[UR12][R2.64], R11 ;  /* 0x0000000b02007986 */ /* 0x000fe2000c10110c */
[----:B------:R-:W-:Y:S05]  /*2fc0*/  EXIT ;  /* 0x000000000000794d */ /* 0x000fea0003800000 */
.L_x_2:
[----:B------:R-:W-:-:S00]  /*2fd0*/  BRA `(.L_x_2) ;  /* 0xfffffffc00fc7947 */ /* 0x000fc0000383ffff */
[----:B------:R-:W-:-:S00]  /*2fe0*/  NOP ;  /* 0x0000000000007918 */ /* 0x000fc00000000000 */
        /* <DEDUP_REMOVED lines=9> */
.L_x_3:


//--------------------- .nv.shared.matmul_kernel  --------------------------
	.section	.nv.shared.matmul_kernel,"aw",@nobits
	.sectionflags	@""
	.align	16
	.zero		1024


//--------------------- .nv.shared.reserved.0     --------------------------
	.section	.nv.shared.reserved.0,"aw",@nobits
	.weak		__nv_reservedSMEM_offset_0_alias
	.size		__nv_reservedSMEM_offset_0_alias, 0, 0
	.other		__nv_reservedSMEM_offset_0_alias,@"STO_CUDA_RESERVED_SHARED STV_DEFAULT"
__nv_reservedSMEM_offset_0_alias:
	.zero		0


//--------------------- .nv.constant0.matmul_kernel --------------------------
	.section	.nv.constant0.matmul_kernel,"a",@progbits
	.sectionflags	@""
	.align	4
.nv.constant0.matmul_kernel:
	.zero		608


//--------------------- SYMBOLS --------------------------

	.type		.nv.reservedSmem.offset0,@object
	.size		.nv.reservedSmem.offset0,0x4
